def gluon_tcgen05(
    a_ptr,
    b_ptr,
    c_ptr,
    M,
    N,
    K,
    stride_am,
    stride_bk,
    stride_cm,
    BLOCK_M: gl.constexpr,
    BLOCK_N: gl.constexpr,
    BLOCK_K: gl.constexpr,
    DTYPE: gl.constexpr,
    A_LAYOUT: gl.constexpr,
    B_LAYOUT: gl.constexpr,
    C_LAYOUT: gl.constexpr,
    B_SHAPE: gl.constexpr,
    TMEM_LAYOUT: gl.constexpr,
    TMEM_REG: gl.constexpr,
    TRANS_B: gl.constexpr,
    NUM_BUFFERS: gl.constexpr,
):
    a_desc = tma.make_tensor_descriptor(
        a_ptr, [M, K], [stride_am, 1], [BLOCK_M, BLOCK_K], A_LAYOUT
    )
    b_desc = tma.make_tensor_descriptor(
        b_ptr,
        [N, K] if TRANS_B else [K, N],
        [stride_bk, 1],
        B_SHAPE,
        B_LAYOUT,
    )
    c_desc = tma.make_tensor_descriptor(
        c_ptr, [M, N], [stride_cm, 1], [BLOCK_M, BLOCK_N], C_LAYOUT
    )

    a_bufs = gl.allocate_shared_memory(
        DTYPE, [NUM_BUFFERS, BLOCK_M, BLOCK_K], A_LAYOUT
    )
    b_bufs = gl.allocate_shared_memory(DTYPE, [NUM_BUFFERS] + B_SHAPE, B_LAYOUT)

    pid_m = gl.program_id(0)
    pid_n = gl.program_id(1)
    off_m = pid_m * BLOCK_M
    off_n = pid_n * BLOCK_N

    tma_bars = gl.allocate_shared_memory(
        gl.int64, [NUM_BUFFERS, 1], mbarrier.MBarrierLayout()
    )
    mma_bars = gl.allocate_shared_memory(
        gl.int64, [NUM_BUFFERS, 1], mbarrier.MBarrierLayout()
    )
    for i in gl.static_range(NUM_BUFFERS):
        mbarrier.init(tma_bars.index(i), count=1)
        mbarrier.init(mma_bars.index(i), count=1)

    acc_tmem = allocate_tensor_memory(gl.float32, [BLOCK_M, BLOCK_N], TMEM_LAYOUT)
    idx = 0
    phase = 0
    use_acc = False
    for k in range(0, K, BLOCK_K):
        a = a_bufs.index(idx)
        b = b_bufs.index(idx)
        tma_bar = tma_bars.index(idx)
        mma_bar = mma_bars.index(idx)
        mbarrier.expect(
            tma_bar, a_desc.block_type.nbytes + b_desc.block_type.nbytes
        )
        tma.async_copy_global_to_shared(a_desc, [off_m, k], tma_bar, a)
        tma.async_copy_global_to_shared(
            b_desc, [off_n, k] if TRANS_B else [k, off_n], tma_bar, b
        )
        mbarrier.wait(tma_bar, phase=phase)

        if TRANS_B:
            b = b.permute((1, 0))
        tcgen05_mma(a, b, acc_tmem, use_acc=use_acc)
        tcgen05_commit(mma_bar)
        mbarrier.wait(mma_bar, phase=phase)
        use_acc = True

        idx += 1
        if idx == NUM_BUFFERS:
            idx = 0
            phase ^= 1

    for i in gl.static_range(NUM_BUFFERS):
        mbarrier.invalidate(tma_bars.index(i))
        mbarrier.invalidate(mma_bars.index(i))

    acc = acc_tmem.load(TMEM_REG)
    c_smem = gl.allocate_shared_memory(DTYPE, [BLOCK_M, BLOCK_N], C_LAYOUT)
    c_smem.store(acc.to(DTYPE))
    fence_async_shared()
    tma.async_copy_shared_to_global(c_desc, [off_m, off_n], c_smem)
    tma.store_wait(pendings=0)

# config = {"BLOCK_K": 64, "BLOCK_M": 128, "BLOCK_N": 256, "arch": "sm_100", "dtype": "bf16", "num_buffers": 4, "num_warps": 4, "trans_b": 1}
# arch = sm_100


// ===== COMPILED SASS (sm_100a) =====

	.target	sm_100a

	.elftype	@"ET_EXEC"


//--------------------- .note.nv.tkinfo           --------------------------
	.section	.note.nv.tkinfo,"",@"SHT_NOTE"
	.sectionflags	@"SHF_NOTE_NV_TKINFO"
	.tkinfo
        /*0018*/ 	.word	0x00000081
        /*0030*/ 	.string	""
        /*0030*/ 	.string	"ptxas-blackwell"
        /*0030*/ 	.string	"Cuda compilation tools, release 12.9, V12.9.86"
        /*0030*/ 	.string	"Build cuda_12.9.r12.9/compiler.36037853_0"
        /*0030*/ 	.string	"-v  -suppress-debug-info  -lineinfo  -arch sm_100a "



//--------------------- .note.nv.cuver            --------------------------
	.section	.note.nv.cuver,"",@"SHT_NOTE"
	.sectionflags	@"SHF_NOTE_NV_CUVER"
        /*0018*/ 	.short	0x0001
        /*001a*/ 	.short	0x0064
        /*001c*/ 	.short	0x0001
        /*001e*/ 	.short	0x0000
        /*0020*/ 	.short	0x0001
        /*0022*/ 	.short	0x0000


//--------------------- .nv.info                  --------------------------
	.section	.nv.info,"",@"SHT_CUDA_INFO"
	.align	4


	//----- nvinfo : EIATTR_REGCOUNT
	.align		4
        /*0000*/ 	.byte	0x04, 0x2f
        /*0002*/ 	.short	(.L_4 - .L_3)
	.align		4
.L_3:
        /*0004*/ 	.word	index@(gluon_tcgen05)
        /*0008*/ 	.word	0x000000aa


	//----- nvinfo : EIATTR_FRAME_SIZE
	.align		4
.L_4:
        /*000c*/ 	.byte	0x04, 0x11
        /*000e*/ 	.short	(.L_6 - .L_5)
	.align		4
.L_5:
        /*0010*/ 	.word	index@($__internal_2_$__cuda_sm10x_tcgen05_guardrail_trap_unallocated_columns_being_dealloced)
        /*0014*/ 	.word	0x00000000


	//----- nvinfo : EIATTR_FRAME_SIZE
	.align		4
.L_6:
        /*0018*/ 	.byte	0x04, 0x11
        /*001a*/ 	.short	(.L_8 - .L_7)
	.align		4
.L_7:
        /*001c*/ 	.word	index@($__internal_1_$__cuda_sm10x_tcgen05_guardrail_trap_phase_invalid_during_alloc)
        /*0020*/ 	.word	0x00000000


	//----- nvinfo : EIATTR_FRAME_SIZE
	.align		4
.L_8:
        /*0024*/ 	.byte	0x04, 0x11
        /*0026*/ 	.short	(.L_10 - .L_9)
	.align		4
.L_9:
        /*0028*/ 	.word	index@($__internal_0_$__cuda_sm10x_tcgen05_guardrail_trap_col_being_dealloced_not_returned_by_alloc)
        /*002c*/ 	.word	0x00000000


	//----- nvinfo : EIATTR_FRAME_SIZE
	.align		4
.L_10:
        /*0030*/ 	.byte	0x04, 0x11
        /*0032*/ 	.short	(.L_12 - .L_11)
	.align		4
.L_11:
        /*0034*/ 	.word	index@(gluon_tcgen05)
        /*0038*/ 	.word	0x00000000


	//----- nvinfo : EIATTR_MIN_STACK_SIZE
	.align		4
.L_12:
        /*003c*/ 	.byte	0x04, 0x12
        /*003e*/ 	.short	(.L_14 - .L_13)
	.align		4
.L_13:
        /*0040*/ 	.word	index@(gluon_tcgen05)
        /*0044*/ 	.word	0x00000000
.L_14:


//--------------------- .nv.info.gluon_tcgen05    --------------------------
	.section	.nv.info.gluon_tcgen05,"",@"SHT_CUDA_INFO"
	.sectionflags	@""
	.align	4


	//----- nvinfo : EIATTR_CUDA_API_VERSION
	.align		4
        /*0000*/ 	.byte	0x04, 0x37
        /*0002*/ 	.short	(.L_16 - .L_15)
.L_15:
        /*0004*/ 	.word	0x00000081


	//----- nvinfo : EIATTR_KPARAM_INFO
	.align		4
.L_16:
        /*0008*/ 	.byte	0x04, 0x17
        /*000a*/ 	.short	(.L_18 - .L_17)
.L_17:
        /*000c*/ 	.word	0x00000000
        /*0010*/ 	.short	0x000a
        /*0012*/ 	.short	0x0048
        /*0014*/ 	.byte	0x00, 0xf4, 0x21, 0x00


	//----- nvinfo : EIATTR_KPARAM_INFO
	.align		4
.L_18:
        /*0018*/ 	.byte	0x04, 0x17
        /*001a*/ 	.short	(.L_20 - .L_19)
.L_19:
        /*001c*/ 	.word	0x00000000
        /*0020*/ 	.short	0x0009
        /*0022*/ 	.short	0x0040
        /*0024*/ 	.byte	0x00, 0xf4, 0x21, 0x00


	//----- nvinfo : EIATTR_KPARAM_INFO
	.align		4
.L_20:
        /*0028*/ 	.byte	0x04, 0x17
        /*002a*/ 	.short	(.L_22 - .L_21)
.L_21:
        /*002c*/ 	.word	0x00000000
        /*0030*/ 	.short	0x0008
        /*0032*/ 	.short	0x0038
        /*0034*/ 	.byte	0x00, 0xf0, 0x21, 0x00


	//----- nvinfo : EIATTR_KPARAM_INFO
	.align		4
.L_22:
        /*0038*/ 	.byte	0x04, 0x17
        /*003a*/ 	.short	(.L_24 - .L_23)
.L_23:
        /*003c*/ 	.word	0x00000000
        /*0040*/ 	.short	0x0007
        /*0042*/ 	.short	0x0030
        /*0044*/ 	.byte	0x00, 0xf0, 0x21, 0x00


	//----- nvinfo : EIATTR_KPARAM_INFO
	.align		4
.L_24:
        /*0048*/ 	.byte	0x04, 0x17
        /*004a*/ 	.short	(.L_26 - .L_25)
.L_25:
        /*004c*/ 	.word	0x00000000
        /*0050*/ 	.short	0x0006
        /*0052*/ 	.short	0x0028
        /*0054*/ 	.byte	0x00, 0xf0, 0x21, 0x00


	//----- nvinfo : EIATTR_KPARAM_INFO
	.align		4
.L_26:
        /*0058*/ 	.byte	0x04, 0x17
        /*005a*/ 	.short	(.L_28 - .L_27)
.L_27:
        /*005c*/ 	.word	0x00000000
        /*0060*/ 	.short	0x0005
        /*0062*/ 	.short	0x0020
        /*0064*/ 	.byte	0x00, 0xf0, 0x11, 0x00


	//----- nvinfo : EIATTR_KPARAM_INFO
	.align		4
.L_28:
        /*0068*/ 	.byte	0x04, 0x17
        /*006a*/ 	.short	(.L_30 - .L_29)
.L_29:
        /*006c*/ 	.word	0x00000000
        /*0070*/ 	.short	0x0004
        /*0072*/ 	.short	0x001c
        /*0074*/ 	.byte	0x00, 0xf0, 0x11, 0x00


	//----- nvinfo : EIATTR_KPARAM_INFO
	.align		4
.L_30:
        /*0078*/ 	.byte	0x04, 0x17
        /*007a*/ 	.short	(.L_32 - .L_31)
.L_31:
        /*007c*/ 	.word	0x00000000
        /*0080*/ 	.short	0x0003
        /*0082*/ 	.short	0x0018
        /*0084*/ 	.byte	0x00, 0xf0, 0x11, 0x00


	//----- nvinfo : EIATTR_KPARAM_INFO
	.align		4
.L_32:
        /*0088*/ 	.byte	0x04, 0x17
        /*008a*/ 	.short	(.L_34 - .L_33)
.L_33:
        /*008c*/ 	.word	0x00000000
        /*0090*/ 	.short	0x0002
        /*0092*/ 	.short	0x0010
        /*0094*/ 	.byte	0x00, 0xf4, 0x21, 0x00


	//----- nvinfo : EIATTR_KPARAM_INFO
	.align		4
.L_34:
        /*0098*/ 	.byte	0x04, 0x17
        /*009a*/ 	.short	(.L_36 - .L_35)
.L_35:
        /*009c*/ 	.word	0x00000000
        /*00a0*/ 	.short	0x0001
        /*00a2*/ 	.short	0x0008
        /*00a4*/ 	.byte	0x00, 0xf4, 0x21, 0x00


	//----- nvinfo : EIATTR_KPARAM_INFO
	.align		4
.L_36:
        /*00a8*/ 	.byte	0x04, 0x17
        /*00aa*/ 	.short	(.L_38 - .L_37)
.L_37:
        /*00ac*/ 	.word	0x00000000
        /*00b0*/ 	.short	0x0000
        /*00b2*/ 	.short	0x0000
        /*00b4*/ 	.byte	0x00, 0xf4, 0x21, 0x00


	//----- nvinfo : EIATTR_AT_ENTRY_FRAGMENTS
	.align		4
.L_38:
        /*00b8*/ 	.byte	0x04, 0x4f
        /*00ba*/ 	.short	(.L_40 - .L_39)


	//   ....[0]....
.L_39:
        /*00bc*/ 	.word	0x00000004


	//----- nvinfo : EIATTR_RESERVED_SMEM_USED
	.align		4
.L_40:
        /*00c0*/ 	.byte	0x01, 0x41
	.zero		2


	//----- nvinfo : EIATTR_SPARSE_MMA_MASK
	.align		4
        /*00c4*/ 	.byte	0x03, 0x50
        /*00c6*/ 	.short	0x0000


	//----- nvinfo : EIATTR_TCGEN05_1CTA_USED
	.align		4
        /*00c8*/ 	.byte	0x01, 0x51
	.zero		2


	//----- nvinfo : EIATTR_MAXREG_COUNT
	.align		4
        /*00cc*/ 	.byte	0x03, 0x1b
        /*00ce*/ 	.short	0x00ff


	//----- nvinfo : EIATTR_NUM_BARRIERS
	.align		4
        /*00d0*/ 	.byte	0x02, 0x4c
        /*00d2*/ 	.byte	0x01
	.zero		1


	//----- nvinfo : EIATTR_INT_WARP_WIDE_INSTR_OFFSETS
	.align		4
        /*00d4*/ 	.byte	0x04, 0x31
        /*00d6*/ 	.short	(.L_42 - .L_41)


	//   ....[0]....
.L_41:
        /*00d8*/ 	.word	0x00001750


	//   ....[1]....
        /*00dc*/ 	.word	0x00001770


	//   ....[2]....
        /*00e0*/ 	.word	0x000017f0


	//   ....[3]....
        /*00e4*/ 	.word	0x00001bb0


	//   ....[4]....
        /*00e8*/ 	.word	0x00001bc0


	//   ....[5]....
        /*00ec*/ 	.word	0x00001c20


	//   ....[6]....
        /*00f0*/ 	.word	0x00001c30


	//   ....[7]....
        /*00f4*/ 	.word	0x00001f00


	//   ....[8]....
        /*00f8*/ 	.word	0x00001f10


	//   ....[9]....
        /*00fc*/ 	.word	0x00002090


	//   ....[10]....
        /*0100*/ 	.word	0x000020c0


	//   ....[11]....
        /*0104*/ 	.word	0x000020f0


	//   ....[12]....
        /*0108*/ 	.word	0x00002110


	//   ....[13]....
        /*010c*/ 	.word	0x00002410


	//   ....[14]....
        /*0110*/ 	.word	0x00002420


	//   ....[15]....
        /*0114*/ 	.word	0x000033f0


	//   ....[16]....
        /*0118*/ 	.word	0x00003440


	//----- nvinfo : EIATTR_COOP_GROUP_MASK_REGIDS
	.align		4
.L_42:
        /*011c*/ 	.byte	0x04, 0x29
        /*011e*/ 	.short	(.L_44 - .L_43)


	//   ....[0]....
.L_43:
        /*0120*/ 	.word	0xffffffff


	//   ....[1]....
        /*0124*/ 	.word	0xffffffff


	//   ....[2]....
        /*0128*/ 	.word	0xffffffff


	//   ....[3]....
        /*012c*/ 	.word	0xffffffff


	//   ....[4]....
        /*0130*/ 	.word	0xffffffff


	//   ....[5]....
        /*0134*/ 	.word	0xffffffff


	//   ....[6]....
        /*0138*/ 	.word	0xffffffff


	//   ....[7]....
        /*013c*/ 	.word	0xffffffff


	//   ....[8]....
        /*0140*/ 	.word	0xffffffff


	//   ....[9]....
        /*0144*/ 	.word	0xffffffff


	//----- nvinfo : EIATTR_COOP_GROUP_INSTR_OFFSETS
	.align		4
.L_44:
        /*0148*/ 	.byte	0x04, 0x28
        /*014a*/ 	.short	(.L_46 - .L_45)


	//   ....[0]....
.L_45:
        /*014c*/ 	.word	0x00000050


	//   ....[1]....
        /*0150*/ 	.word	0x00000310


	//   ....[2]....
        /*0154*/ 	.word	0x00000500


	//   ....[3]....
        /*0158*/ 	.word	0x000009a0


	//   ....[4]....
        /*015c*/ 	.word	0x00000ae0


	//   ....[5]....
        /*0160*/ 	.word	0x00000fe0


	//   ....[6]....
        /*0164*/ 	.word	0x00001120


	//   ....[7]....
        /*0168*/ 	.word	0x00001610


	//   ....[8]....
        /*016c*/ 	.word	0x00003280


	//   ....[9]....
        /*0170*/ 	.word	0x000034f0


	//----- nvinfo : EIATTR_VRC_CTA_INIT_COUNT
	.align		4
.L_46:
        /*0174*/ 	.byte	0x02, 0x4a
        /*0176*/ 	.byte	0x80
	.zero		1


	//----- nvinfo : EIATTR_MBARRIER_INSTR_OFFSETS
	.align		4
        /*0178*/ 	.byte	0x04, 0x39
        /*017a*/ 	.short	(.L_48 - .L_47)


	//   ....[0]....
.L_47:
        /*017c*/ 	.word	0x00001810
        /*0180*/ 	.word	0x000000ff
        /*0184*/ 	.word	0x00030000
        /*0188*/ 	.short	0x0100
        /*018a*/ 	.byte	0x08
	.zero		1


	//   ....[1]....
        /*018c*/ 	.word	0x00001820
        /*0190*/ 	.word	0x000000ff
        /*0194*/ 	.word	0x00030020
        /*0198*/ 	.short	0x0100
        /*019a*/ 	.byte	0x08
	.zero		1


	//   ....[2]....
        /*019c*/ 	.word	0x000018d0
        /*01a0*/ 	.word	0x000000ff
        /*01a4*/ 	.word	0x00030008
        /*01a8*/ 	.short	0x0100
        /*01aa*/ 	.byte	0x08
	.zero		1


	//   ....[3]....
        /*01ac*/ 	.word	0x000018e0
        /*01b0*/ 	.word	0x000000ff
        /*01b4*/ 	.word	0x00030028
        /*01b8*/ 	.short	0x0100
        /*01ba*/ 	.byte	0x08
	.zero		1


	//   ....[4]....
        /*01bc*/ 	.word	0x000019c0
        /*01c0*/ 	.word	0x000000ff
        /*01c4*/ 	.word	0x00030010
        /*01c8*/ 	.short	0x0100
        /*01ca*/ 	.byte	0x08
	.zero		1


	//   ....[5]....
        /*01cc*/ 	.word	0x000019d0
        /*01d0*/ 	.word	0x000000ff
        /*01d4*/ 	.word	0x00030030
        /*01d8*/ 	.short	0x0100
        /*01da*/ 	.byte	0x08
	.zero		1


	//   ....[6]....
        /*01dc*/ 	.word	0x00001ae0
        /*01e0*/ 	.word	0x000000ff
        /*01e4*/ 	.word	0x00030018
        /*01e8*/ 	.short	0x0100
        /*01ea*/ 	.byte	0x08
	.zero		1


	//   ....[7]....
        /*01ec*/ 	.word	0x00001af0
        /*01f0*/ 	.word	0x000000ff
        /*01f4*/ 	.word	0x00030038
        /*01f8*/ 	.short	0x0100
        /*01fa*/ 	.byte	0x08
	.zero		1


	//   ....[8]....
        /*01fc*/ 	.word	0x00001cc0
        /*0200*/ 	.word	0x000000ff
        /*0204*/ 	.word	0x00030000
        /*0208*/ 	.short	0x010a
        /*020a*/ 	.byte	0x08
	.zero		1


	//   ....[9]....
        /*020c*/ 	.word	0x00001f60
        /*0210*/ 	.word	0x000000ff
        /*0214*/ 	.word	0x00030020
        /*0218*/ 	.short	0x010a
        /*021a*/ 	.byte	0x08
	.zero		1


	//   ....[10]....
        /*021c*/ 	.word	0x00002190
        /*0220*/ 	.word	0x000000ff
        /*0224*/ 	.word	0x00030000
        /*0228*/ 	.short	0x010a
        /*022a*/ 	.byte	0x1c
	.zero		1


	//   ....[11]....
        /*022c*/ 	.word	0x00002460
        /*0230*/ 	.word	0x000000ff
        /*0234*/ 	.word	0x00030020
        /*0238*/ 	.short	0x010a
        /*023a*/ 	.byte	0x1c
	.zero		1


	//   ....[12]....
        /*023c*/ 	.word	0x00002530
        /*0240*/ 	.word	0x000000ff
        /*0244*/ 	.word	0x00030000
        /*0248*/ 	.short	0x0108
        /*024a*/ 	.byte	0x08
	.zero		1


	//   ....[13]....
        /*024c*/ 	.word	0x00002540
        /*0250*/ 	.word	0x000000ff
        /*0254*/ 	.word	0x00030020
        /*0258*/ 	.short	0x0108
        /*025a*/ 	.byte	0x08
	.zero		1


	//   ....[14]....
        /*025c*/ 	.word	0x00002590
        /*0260*/ 	.word	0x000000ff
        /*0264*/ 	.word	0x00030008
        /*0268*/ 	.short	0x0108
        /*026a*/ 	.byte	0x08
	.zero		1


	//   ....[15]....
        /*026c*/ 	.word	0x000025a0
        /*0270*/ 	.word	0x000000ff
        /*0274*/ 	.word	0x00030028
        /*0278*/ 	.short	0x0108
        /*027a*/ 	.byte	0x08
	.zero		1


	//   ....[16]....
        /*027c*/ 	.word	0x000025f0
        /*0280*/ 	.word	0x000000ff
        /*0284*/ 	.word	0x00030010
        /*0288*/ 	.short	0x0108
        /*028a*/ 	.byte	0x08
	.zero		1


	//   ....[17]....
        /*028c*/ 	.word	0x00002600
        /*0290*/ 	.word	0x000000ff
        /*0294*/ 	.word	0x00030030
        /*0298*/ 	.short	0x0108
        /*029a*/ 	.byte	0x08
	.zero		1


	//   ....[18]....
        /*029c*/ 	.word	0x00002650
        /*02a0*/ 	.word	0x000000ff
        /*02a4*/ 	.word	0x00030018
        /*02a8*/ 	.short	0x0108
        /*02aa*/ 	.byte	0x08
	.zero		1


	//   ....[19]....
        /*02ac*/ 	.word	0x00002660
        /*02b0*/ 	.word	0x000000ff
        /*02b4*/ 	.word	0x00030038
        /*02b8*/ 	.short	0x0108
        /*02ba*/ 	.byte	0x08
	.zero		1


	//   ....[20]....
        /*02bc*/ 	.word	0x00003510
        /*02c0*/ 	.word	0x000000ff
        /*02c4*/ 	.word	0x00030000
        /*02c8*/ 	.short	0x010a
        /*02ca*/ 	.byte	0x08
	.zero		1


	//   ....[21]....
        /*02cc*/ 	.word	0x00003540
        /*02d0*/ 	.word	0x000000ff
        /*02d4*/ 	.word	0x00030020
        /*02d8*/ 	.short	0x010a
        /*02da*/ 	.byte	0x08
	.zero		1


	//   ....[22]....
        /*02dc*/ 	.word	0x00003570
        /*02e0*/ 	.word	0x000000ff
        /*02e4*/ 	.word	0x00030000
        /*02e8*/ 	.short	0x010a
        /*02ea*/ 	.byte	0x1c
	.zero		1


	//   ....[23]....
        /*02ec*/ 	.word	0x000035a0
        /*02f0*/ 	.word	0x000000ff
        /*02f4*/ 	.word	0x00030020
        /*02f8*/ 	.short	0x010a
        /*02fa*/ 	.byte	0x1c
	.zero		1


	//----- nvinfo : EIATTR_NUM_MBARRIERS
	.align		4
.L_48:
        /*02fc*/ 	.byte	0x03, 0x38
        /*02fe*/ 	.short	0x0008


	//----- nvinfo : EIATTR_EXIT_INSTR_OFFSETS
	.align		4
        /*0300*/ 	.byte	0x04, 0x1c
        /*0302*/ 	.short	(.L_50 - .L_49)


	//   ....[0]....
.L_49:
        /*0304*/ 	.word	0x00003500


	//----- nvinfo : EIATTR_REQNTID
	.align		4
.L_50:
        /*0308*/ 	.byte	0x04, 0x10
        /*030a*/ 	.short	(.L_52 - .L_51)
.L_51:
        /*030c*/ 	.word	0x00000080
        /*0310*/ 	.word	0x00000001
        /*0314*/ 	.word	0x00000001


	//----- nvinfo : EIATTR_CRS_STACK_SIZE
	.align		4
.L_52:
        /*0318*/ 	.byte	0x04, 0x1e
        /*031a*/ 	.short	(.L_54 - .L_53)
.L_53:
        /*031c*/ 	.word	0x00000000


	//----- nvinfo : EIATTR_CBANK_PARAM_SIZE
	.align		4
.L_54:
        /*0320*/ 	.byte	0x03, 0x19
        /*0322*/ 	.short	0x0050


	//----- nvinfo : EIATTR_PARAM_CBANK
	.align		4
        /*0324*/ 	.byte	0x04, 0x0a
        /*0326*/ 	.short	(.L_56 - .L_55)
	.align		4
.L_55:
        /*0328*/ 	.word	index@(.nv.constant0.gluon_tcgen05)
        /*032c*/ 	.short	0x0380
        /*032e*/ 	.short	0x0050


	//----- nvinfo : EIATTR_SW_WAR
	.align		4
.L_56:
        /*0330*/ 	.byte	0x04, 0x36
        /*0332*/ 	.short	(.L_58 - .L_57)
.L_57:
        /*0334*/ 	.word	0x00000008
.L_58:


//--------------------- .nv.compat                --------------------------
	.section	.nv.compat,"",@"SHT_CUDA_COMPAT_INFO"
	.align	4
        /*0000*/ 	.byte	0x02, 0x02, 0x02, 0x00, 0x02, 0x05, 0x05, 0x00, 0x02, 0x03, 0x03, 0x00, 0x02, 0x06, 0x01, 0x00


//--------------------- .nv.callgraph             --------------------------
	.section	.nv.callgraph,"",@"SHT_CUDA_CALLGRAPH"
	.align	4
	.sectionentsize	8
	.align		4
        /*0000*/ 	.word	0x00000000
	.align		4
        /*0004*/ 	.word	0xffffffff
	.align		4
        /*0008*/ 	.word	0x00000000
	.align		4
        /*000c*/ 	.word	0xfffffffe
	.align		4
        /*0010*/ 	.word	0x00000000
	.align		4
        /*0014*/ 	.word	0xfffffffd
	.align		4
        /*0018*/ 	.word	0x00000000
	.align		4
        /*001c*/ 	.word	0xfffffffc


//--------------------- .text.gluon_tcgen05       --------------------------
	.section	.text.gluon_tcgen05,"ax",@progbits
	.align	128
        .global         gluon_tcgen05
        .type           gluon_tcgen05,@function
        .size           gluon_tcgen05,(.L_x_85 - gluon_tcgen05)
        .other          gluon_tcgen05,@"STO_CUDA_ENTRY STV_DEFAULT"
gluon_tcgen05:
.text.gluon_tcgen05:
[----:B------:R-:W1:Y:S01]  /*0000*/  LDC R1, c[0x0][0x37c] ;  /* 0x0000df00ff017b82 */ /* 0x000e620000000800 */
[----:B------:R-:W2:Y:S02]  /*0010*/  S2R R0, SR_TID.X ;  /* 0x0000000000007919 */ /* 0x000ea40000002100 */
[----:B--2---:R-:W-:-:S13]  /*0020*/  ISETP.GE.U32.AND P2, PT, R0, 0x20, PT ;  /* 0x000000200000780c */ /* 0x004fda0003f46070 */
[----:B------:R-:W-:Y:S05]  /*0030*/  @P2 BRA `(.L_x_0) ;  /* 0x0000000000b82947 */ /* 0x000fea0003800000 */
[----:B------:R-:W2:Y:S01]  /*0040*/  S2UR UR6, SR_CgaCtaId ;  /* 0x00000000000679c3 */ /* 0x000ea20000008800 */
[----:B------:R-:W-:Y:S01]  /*0050*/  NOP ;  /* 0x0000000000007918 */ /* 0x000fe20000000000 */
[----:B------:R-:W-:Y:S02]  /*0060*/  UMOV UR4, 0x40 ;  /* 0x0000004000047882 */ /* 0x000fe40000000000 */
[----:B--2---:R-:W-:-:S09]  /*0070*/  ULEA UR4, UR6, UR4, 0x18 ;  /* 0x0000000406047291 */ /* 0x004fd2000f8ec0ff */
[----:B------:R-:W2:Y:S01]  /*0080*/  LDS.U8 R2, [UR4] ;  /* 0x00000004ff027984 */ /* 0x000ea20008000000 */
[----:B------:R-:W-:Y:S02]  /*0090*/  UMOV UR4, 0x400 ;  /* 0x0000040000047882 */ /* 0x000fe40000000000 */
[----:B------:R-:W-:Y:S01]  /*00a0*/  ULEA UR4, UR6, UR4, 0x18 ;  /* 0x0000000406047291 */ /* 0x000fe2000f8ec0ff */
[----:B--2---:R-:W-:-:S13]  /*00b0*/  ISETP.NE.AND P0, PT, R2, RZ, PT ;  /* 0x000000ff0200720c */ /* 0x004fda0003f05270 */
[----:B------:R-:W-:Y:S05]  /*00c0*/  @P0 BRA `(.L_x_1) ;  /* 0x00000000007c0947 */ /* 0x000fea0003800000 */
[----:B------:R-:W-:-:S13]  /*00d0*/  ELECT P0, URZ, PT ;  /* 0x0000000000ff782f */ /* 0x000fda0003800000 */
[----:B------:R-:W-:Y:S05]  /*00e0*/  @!P0 BRA `(.L_x_2) ;  /* 0x0000000000848947 */ /* 0x000fea0003800000 */
[----:B------:R-:W-:Y:S01]  /*00f0*/  UMOV UR5, 0x8 ;  /* 0x0000000800057882 */ /* 0x000fe20000000000 */
[----:B------:R-:W-:Y:S02]  /*0100*/  IMAD.MOV.U32 R5, RZ, RZ, 0x1 ;  /* 0x00000001ff057424 */ /* 0x000fe400078e00ff */
[----:B------:R-:W-:Y:S02]  /*0110*/  IMAD.MOV.U32 R3, RZ, RZ, 0xff ;  /* 0x000000ffff037424 */ /* 0x000fe400078e00ff */
[----:B------:R-:W-:Y:S04]  /*0120*/  DEPBAR.LE SB2, 0x36 ;  /* 0x0000ad800000791a */ /* 0x000fe80000000000 */
[----:B------:R-:W2:Y:S02]  /*0130*/  UTCATOMSWS.FIND_AND_SET.ALIGN UP0, UR5, UR5 ;  /* 0x00000005000575e3 */ /* 0x000ea40008000800 */
[----:B--2---:R-:W-:-:S04]  /*0140*/  PLOP3.LUT P0, PT, PT, PT, UP0, 0x80, 0x8 ;  /* 0x000000000008781c */ /* 0x004fc80003f0f008 */
[----:B------:R-:W-:-:S04]  /*0150*/  SEL R2, RZ, 0xffffffff, !P0 ;  /* 0xffffffffff027807 */ /* 0x000fc80004000000 */
[----:B------:R-:W-:Y:S01]  /*0160*/  ISETP.NE.AND P0, PT, R2, RZ, PT ;  /* 0x000000ff0200720c */ /* 0x000fe20003f05270 */
[----:B------:R-:W-:-:S12]  /*0170*/  IMAD.U32 R2, RZ, RZ, UR5 ;  /* 0x00000005ff027e24 */ /* 0x000fd8000f8e00ff */
[----:B------:R-:W-:Y:S05]  /*0180*/  @P0 BRA `(.L_x_3) ;  /* 0x0000000000240947 */ /* 0x000fea0003800000 */
.L_x_4:
[----:B------:R-:W-:Y:S05]  /*0190*/  NANOSLEEP 0x64 ;  /* 0x000000640000795d */ /* 0x000fea0003800000 */
[----:B------:R-:W-:-:S05]  /*01a0*/  UMOV UR5, 0x8 ;  /* 0x0000000800057882 */ /* 0x000fca0000000000 */
[----:B------:R-:W-:Y:S04]  /*01b0*/  DEPBAR.LE SB2, 0x36 ;  /* 0x0000ad800000791a */ /* 0x000fe80000000000 */
[----:B------:R-:W2:Y:S02]  /*01c0*/  UTCATOMSWS.FIND_AND_SET.ALIGN UP0, UR5, UR5 ;  /* 0x00000005000575e3 */ /* 0x000ea40008000800 */
[----:B--2---:R-:W-:-:S04]  /*01d0*/  PLOP3.LUT P0, PT, PT, PT, UP0, 0x80, 0x8 ;  /* 0x000000000008781c */ /* 0x004fc80003f0f008 */
[----:B------:R-:W-:-:S04]  /*01e0*/  SEL R2, RZ, 0xffffffff, !P0 ;  /* 0xffffffffff027807 */ /* 0x000fc80004000000 */
[----:B------:R-:W-:Y:S01]  /*01f0*/  ISETP.NE.AND P0, PT, R2, RZ, PT ;  /* 0x000000ff0200720c */ /* 0x000fe20003f05270 */
[----:B------:R-:W-:-:S12]  /*0200*/  IMAD.U32 R2, RZ, RZ, UR5 ;  /* 0x00000005ff027e24 */ /* 0x000fd8000f8e00ff */
[----:B------:R-:W-:Y:S05]  /*0210*/  @!P0 BRA `(.L_x_4) ;  /* 0xfffffffc00dc8947 */ /* 0x000fea000383ffff */
.L_x_3:
[C---:B------:R-:W-:Y:S01]  /*0220*/  VIADD R4, R2.reuse, 0x10 ;  /* 0x0000001002047836 */ /* 0x040fe20000000000 */
[----:B------:R-:W-:Y:S01]  /*0230*/  UMOV UR5, 0x50 ;  /* 0x0000005000057882 */ /* 0x000fe20000000000 */
[----:B------:R-:W-:Y:S01]  /*0240*/  SHF.L.U32 R3, R3, R2, RZ ;  /* 0x0000000203037219 */ /* 0x000fe200000006ff */
[----:B------:R-:W-:Y:S01]  /*0250*/  ULEA UR5, UR6, UR5, 0x18 ;  /* 0x0000000506057291 */ /* 0x000fe2000f8ec0ff */
[----:B------:R-:W-:Y:S01]  /*0260*/  IMAD.SHL.U32 R2, R2, 0x20, RZ ;  /* 0x0000002002027824 */ /* 0x000fe200078e00ff */
[----:B------:R-:W-:-:S04]  /*0270*/  SHF.L.U32 R4, R5, R4, RZ ;  /* 0x0000000405047219 */ /* 0x000fc800000006ff */
[----:B------:R-:W-:-:S05]  /*0280*/  LOP3.LUT R3, R4, R3, RZ, 0xfc, !PT ;  /* 0x0000000304037212 */ /* 0x000fca00078efcff */
[----:B------:R2:W-:Y:S04]  /*0290*/  ATOMS.OR RZ, [UR5], R3 ;  /* 0x00000003ffff798c */ /* 0x0005e8000b000005 */
[----:B------:R2:W-:Y:S01]  /*02a0*/  STS [UR4], R2 ;  /* 0x00000002ff007988 */ /* 0x0005e20008000804 */
[----:B------:R-:W-:Y:S05]  /*02b0*/  BRA `(.L_x_2) ;  /* 0x0000000000107947 */ /* 0x000fea0003800000 */
.L_x_1:
[----:B------:R-:W-:Y:S01]  /*02c0*/  IMAD.MOV.U32 R3, RZ, RZ, -0x1 ;  /* 0xffffffffff037424 */ /* 0x000fe200078e00ff */
[----:B------:R-:W-:-:S04]  /*02d0*/  MOV R2, 0x300 ;  /* 0x0000030000027802 */ /* 0x000fc80000000f00 */
[----:B------:R2:W-:Y:S03]  /*02e0*/  STS [UR4], R3 ;  /* 0x00000003ff007988 */ /* 0x0005e60008000804 */
[----:B-12---:R-:W-:Y:S05]  /*02f0*/  CALL.REL.NOINC `($__internal_1_$__cuda_sm10x_tcgen05_guardrail_trap_phase_invalid_during_alloc) ;  /* 0x0000003000c07944 */ /* 0x006fea0003c00000 */
.L_x_2:
[----:B------:R-:W-:Y:S05]  /*0300*/  WARPSYNC.ALL ;  /* 0x0000000000007948 */ /* 0x000fea0003800000 */
[----:B------:R-:W-:Y:S01]  /*0310*/  NOP ;  /* 0x0000000000007918 */ /* 0x000fe20000000000 */
.L_x_0:
[----:B------:R-:W3:Y:S08]  /*0320*/  S2UR UR4, SR_CgaCtaId ;  /* 0x00000000000479c3 */ /* 0x000ef00000008800 */
[----:B------:R-:W-:Y:S01]  /*0330*/  BAR.SYNC.DEFER_BLOCKING 0x0 ;  /* 0x0000000000007b1d */ /* 0x000fe20000010000 */
[----:B------:R-:W-:-:S05]  /*0340*/  LOP3.LUT R10, R0, 0x7f, RZ, 0xc0, !PT ;  /* 0x0000007f000a7812 */ /* 0x000fca00078ec0ff */
[----:B------:R-:W-:Y:S02]  /*0350*/  UMOV UR8, 0x400 ;  /* 0x0000040000087882 */ /* 0x000fe40000000000 */
[----:B------:R-:W4:Y:S08]  /*0360*/  LDC R4, c[0x0][0x398] ;  /* 0x0000e600ff047b82 */ /* 0x000f300000000800 */
[----:B------:R-:W5:Y:S01]  /*0370*/  LDC R13, c[0x0][0x3a0] ;  /* 0x0000e800ff0d7b82 */ /* 0x000f620000000800 */
[----:B---3--:R-:W-:-:S07]  /*0380*/  ULEA UR8, UR4, UR8, 0x18 ;  /* 0x0000000804087291 */ /* 0x008fce000f8ec0ff */
[----:B------:R-:W3:Y:S02]  /*0390*/  S2UR UR15, SR_CTAID.Y ;  /* 0x00000000000f79c3 */ /* 0x000ee40000002600 */
[----:B--2---:R-:W2:Y:S06]  /*03a0*/  LDS R3, [UR8] ;  /* 0x00000008ff037984 */ /* 0x004eac0008000800 */
[----:B------:R-:W-:Y:S06]  /*03b0*/  BAR.SYNC.DEFER_BLOCKING 0x0 ;  /* 0x0000000000007b1d */ /* 0x000fec0000010000 */
[----:B------:R-:W-:Y:S05]  /*03c0*/  @P2 BRA `(.L_x_5) ;  /* 0x0000000000182947 */ /* 0x000fea0003800000 */
[----:B------:R-:W-:Y:S01]  /*03d0*/  ELECT P0, URZ, PT ;  /* 0x0000000000ff782f */ /* 0x000fe20003800000 */
[----:B------:R-:W-:Y:S01]  /*03e0*/  IMAD.MOV.U32 R2, RZ, RZ, 0x1 ;  /* 0x00000001ff027424 */ /* 0x000fe200078e00ff */
[----:B------:R-:W-:Y:S01]  /*03f0*/  UMOV UR5, 0x40 ;  /* 0x0000004000057882 */ /* 0x000fe20000000000 */
[----:B------:R-:W-:Y:S01]  /*0400*/  UVIRTCOUNT.DEALLOC.SMPOOL 0x80 ;  /* 0x000000800000784c */ /* 0x000fe20000000000 */
[----:B------:R-:W-:-:S09]  /*0410*/  ULEA UR5, UR4, UR5, 0x18 ;  /* 0x0000000504057291 */ /* 0x000fd2000f8ec0ff */
[----:B------:R5:W-:Y:S03]  /*0420*/  @P0 STS.U8 [UR5], R2 ;  /* 0x00000002ff000988 */ /* 0x000be60008000005 */
.L_x_5:
[----:B------:R-:W5:Y:S01]  /*0430*/  S2UR UR4, SR_CTAID.Z ;  /* 0x00000000000479c3 */ /* 0x000f620000002700 */
[----:B------:R-:W4:Y:S01]  /*0440*/  LDCU UR5, c[0x0][0x370] ;  /* 0x00006e00ff0577ac */ /* 0x000f220008000800 */
[----:B------:R-:W-:Y:S01]  /*0450*/  ISETP.GE.U32.AND P0, PT, R10, 0x20, PT ;  /* 0x000000200a00780c */ /* 0x000fe20003f06070 */
[----:B----4-:R-:W-:Y:S01]  /*0460*/  VIADD R4, R4, 0xffffffff ;  /* 0xffffffff04047836 */ /* 0x010fe20000000000 */
[C---:B------:R-:W-:Y:S01]  /*0470*/  ISETP.NE.U32.AND P3, PT, R10.reuse, RZ, PT ;  /* 0x000000ff0a00720c */ /* 0x040fe20003f65070 */
[----:B------:R-:W5:Y:S01]  /*0480*/  LDCU UR6, c[0x0][0x374] ;  /* 0x00006e80ff0677ac */ /* 0x000f620008000800 */
[----:B------:R-:W-:Y:S01]  /*0490*/  LEA R11, R10, UR8, 0x2 ;  /* 0x000000080a0b7c11 */ /* 0x000fe2000f8e10ff */
[----:B-----5:R-:W-:Y:S01]  /*04a0*/  VIADD R12, R13, 0xffffffff ;  /* 0xffffffff0d0c7836 */ /* 0x020fe20000000000 */
[----:B------:R-:W4:Y:S01]  /*04b0*/  S2UR UR7, SR_CTAID.X ;  /* 0x00000000000779c3 */ /* 0x000f220000002500 */
[----:B------:R-:W5:Y:S01]  /*04c0*/  LDCU.64 UR20, c[0x0][0x3c0] ;  /* 0x00007800ff1477ac */ /* 0x000f620008000a00 */
[----:B--2---:R-:W-:Y:S01]  /*04d0*/  R2UR UR23, R3 ;  /* 0x00000000031772ca */ /* 0x004fe200000e0000 */
[----:B------:R-:W-:Y:S04]  /*04e0*/  BSSY.RECONVERGENT B0, `(.L_x_6) ;  /* 0x0000011000007945 */ /* 0x000fe80003800200 */
[----:B------:R2:W-:Y:S01]  /*04f0*/  @!P0 STS [R11], RZ ;  /* 0x000000ff0b008388 */ /* 0x0005e20000000800 */
[----:B------:R-:W-:-:S03]  /*0500*/  NOP ;  /* 0x0000000000007918 */ /* 0x000fc60000000000 */
[----:B------:R2:W-:Y:S01]  /*0510*/  @!P3 STS [UR8+0x24], R4 ;  /* 0x00002404ff00b988 */ /* 0x0005e20008000808 */
[----:B---3--:R-:W-:-:S03]  /*0520*/  UIMAD UR4, UR4, UR6, UR15 ;  /* 0x00000006040472a4 */ /* 0x008fc6000f8e020f */
[----:B------:R2:W-:Y:S01]  /*0530*/  @!P3 STS [UR8+0x20], R12 ;  /* 0x0000200cff00b988 */ /* 0x0005e20008000808 */
[----:B----4-:R-:W-:-:S04]  /*0540*/  UIMAD UR4, UR4, UR5, UR7 ;  /* 0x00000005040472a4 */ /* 0x010fc8000f8e0207 */
[----:B------:R-:W-:-:S04]  /*0550*/  UIMAD UR4, UR4, 0x180, URZ ;  /* 0x00000180040478a4 */ /* 0x000fc8000f8e02ff */
[----:B-----5:R-:W-:-:S04]  /*0560*/  UIADD3 UR24, UP0, UPT, UR4, UR20, URZ ;  /* 0x0000001404187290 */ /* 0x020fc8000ff1e0ff */
[----:B------:R-:W-:Y:S01]  /*0570*/  ULEA.HI.X.SX32 UR25, UR4, UR21, 0x1, UP0 ;  /* 0x0000001504197291 */ /* 0x000fe200080f0eff */
[----:B--2---:R-:W-:Y:S11]  /*0580*/  @P3 BRA `(.L_x_7) ;  /* 0x0000000000183947 */ /* 0x004ff60003800000 */
[----:B------:R-:W2:Y:S01]  /*0590*/  LDS R2, [UR8+0x8] ;  /* 0x00000808ff027984 */ /* 0x000ea20008000800 */
[----:B------:R-:W3:Y:S01]  /*05a0*/  LDC.64 R6, c[0x0][0x380] ;  /* 0x0000e000ff067b82 */ /* 0x000ee20000000a00 */
[----:B------:R-:W-:Y:S02]  /*05b0*/  IMAD.MOV.U32 R3, RZ, RZ, 0x70 ;  /* 0x00000070ff037424 */ /* 0x000fe400078e00ff */
[----:B---3--:R3:W-:Y:S03]  /*05c0*/  STS.64 [UR8], R6 ;  /* 0x00000006ff007988 */ /* 0x0087e60008000a08 */
[----:B--2---:R-:W-:-:S05]  /*05d0*/  LOP3.LUT R2, R2, 0x10, R3, 0xd8, !PT ;  /* 0x0000001002027812 */ /* 0x004fca00078ed803 */
[----:B------:R3:W-:Y:S02]  /*05e0*/  STS [UR8+0x8], R2 ;  /* 0x00000802ff007988 */ /* 0x0007e40008000808 */
.L_x_7:
[----:B------:R-:W-:Y:S05]  /*05f0*/  BSYNC.RECONVERGENT B0 ;  /* 0x0000000000007941 */ /* 0x000fea0003800200 */
.L_x_6:
[----:B------:R-:W-:Y:S04]  /*0600*/  BSSY.RECONVERGENT B0, `(.L_x_8) ;  /* 0x000000a000007945 */ /* 0x000fe80003800200 */
[----:B------:R-:W-:Y:S05]  /*0610*/  @P3 BRA `(.L_x_9) ;  /* 0x0000000000203947 */ /* 0x000fea0003800000 */
[----:B---3--:R-:W2:Y:S01]  /*0620*/  LDS R2, [UR8+0x34] ;  /* 0x00003408ff027984 */ /* 0x008ea20008000800 */
[----:B------:R-:W-:Y:S02]  /*0630*/  IMAD.MOV.U32 R3, RZ, RZ, 0x3f000000 ;  /* 0x3f000000ff037424 */ /* 0x000fe400078e00ff */
[----:B------:R-:W-:Y:S01]  /*0640*/  @!P3 IMAD.MOV.U32 R5, RZ, RZ, 0x7f ;  /* 0x0000007fff05b424 */ /* 0x000fe200078e00ff */
[----:B------:R-:W3:Y:S02]  /*0650*/  @!P3 LDS R6, [UR8+0x38] ;  /* 0x00003808ff06b984 */ /* 0x000ee40008000800 */
[----:B--2---:R-:W-:Y:S02]  /*0660*/  LOP3.LUT R2, R2, 0xff000000, R3, 0xb8, !PT ;  /* 0xff00000002027812 */ /* 0x004fe400078eb803 */
[----:B---3--:R-:W-:-:S03]  /*0670*/  @!P3 LOP3.LUT R3, R6, 0xff, R5, 0xb8, !PT ;  /* 0x000000ff0603b812 */ /* 0x008fc600078eb805 */
[----:B------:R2:W-:Y:S04]  /*0680*/  STS [UR8+0x34], R2 ;  /* 0x00003402ff007988 */ /* 0x0005e80008000808 */
[----:B------:R2:W-:Y:S02]  /*0690*/  @!P3 STS [UR8+0x38], R3 ;  /* 0x00003803ff00b988 */ /* 0x0005e40008000808 */
.L_x_9:
[----:B------:R-:W-:Y:S05]  /*06a0*/  BSYNC.RECONVERGENT B0 ;  /* 0x0000000000007941 */ /* 0x000fea0003800200 */
.L_x_8:
[----:B------:R-:W-:Y:S04]  /*06b0*/  BSSY.RECONVERGENT B0, `(.L_x_10) ;  /* 0x000000e000007945 */ /* 0x000fe80003800200 */
[----:B------:R-:W-:Y:S05]  /*06c0*/  @P3 BRA `(.L_x_11) ;  /* 0x0000000000303947 */ /* 0x000fea0003800000 */
[----:B--2---:R-:W2:Y:S01]  /*06d0*/  LDS R3, [UR8+0x34] ;  /* 0x00003408ff037984 */ /* 0x004ea20008000800 */
[----:B------:R-:W4:Y:S03]  /*06e0*/  LDC.64 R8, c[0x0][0x3a8] ;  /* 0x0000ea00ff087b82 */ /* 0x000f260000000a00 */
[----:B---3--:R-:W3:Y:S01]  /*06f0*/  LDS R2, [UR8+0x1c] ;  /* 0x00001c08ff027984 */ /* 0x008ee20008000800 */
[C---:B----4-:R-:W-:Y:S01]  /*0700*/  SHF.L.U64.HI R6, R8.reuse, 0x1, R9 ;  /* 0x0000000108067819 */ /* 0x050fe20000010209 */
[----:B------:R-:W-:-:S03]  /*0710*/  IMAD.SHL.U32 R5, R8, 0x2, RZ ;  /* 0x0000000208057824 */ /* 0x000fc600078e00ff */
[--C-:B------:R-:W-:Y:S02]  /*0720*/  SHF.R.U32.HI R7, RZ, 0x4, R6.reuse ;  /* 0x00000004ff077819 */ /* 0x100fe40000011606 */
[----:B------:R-:W-:-:S05]  /*0730*/  SHF.R.U64 R5, R5, 0x4, R6 ;  /* 0x0000000405057819 */ /* 0x000fca0000001206 */
[----:B------:R4:W-:Y:S01]  /*0740*/  STS [UR8+0xc], R5 ;  /* 0x00000c05ff007988 */ /* 0x0009e20008000808 */
[----:B--2---:R-:W-:Y:S02]  /*0750*/  LOP3.LUT R3, R3, 0x7, RZ, 0xb8, !PT ;  /* 0x0000000703037812 */ /* 0x004fe400078eb8ff */
[----:B---3--:R-:W-:-:S03]  /*0760*/  LOP3.LUT R2, R2, 0xf, R7, 0xb8, !PT ;  /* 0x0000000f02027812 */ /* 0x008fc600078eb807 */
[----:B------:R4:W-:Y:S04]  /*0770*/  STS [UR8+0x34], R3 ;  /* 0x00003403ff007988 */ /* 0x0009e80008000808 */
[----:B------:R4:W-:Y:S02]  /*0780*/  STS [UR8+0x1c], R2 ;  /* 0x00001c02ff007988 */ /* 0x0009e40008000808 */
.L_x_11:
[----:B------:R-:W-:Y:S05]  /*0790*/  BSYNC.RECONVERGENT B0 ;  /* 0x0000000000007941 */ /* 0x000fea0003800200 */
.L_x_10:
[----:B------:R-:W-:Y:S04]  /*07a0*/  BSSY.RECONVERGENT B1, `(.L_x_12) ;  /* 0x000001a000017945 */ /* 0x000fe80003800200 */
[----:B------:R-:W-:Y:S04]  /*07b0*/  BSSY.RELIABLE B0, `(.L_x_13) ;  /* 0x0000015000007945 */ /* 0x000fe80003800100 */
[----:B------:R-:W-:Y:S05]  /*07c0*/  @P3 BRA `(.L_x_14) ;  /* 0x0000000000203947 */ /* 0x000fea0003800000 */
[----:B--234-:R-:W2:Y:S02]  /*07d0*/  LDS R2, [UR8+0x34] ;  /* 0x00003408ff027984 */ /* 0x01cea40008000800 */
[----:B--2---:R-:W-:-:S05]  /*07e0*/  LOP3.LUT R2, R2, 0x38, RZ, 0xb8, !PT ;  /* 0x0000003802027812 */ /* 0x004fca00078eb8ff */
[----:B------:R2:W-:Y:S01]  /*07f0*/  STS [UR8+0x34], R2 ;  /* 0x00003402ff007988 */ /* 0x0005e20008000808 */
[----:B------:R-:W-:Y:S05]  /*0800*/  @P3 BRA `(.L_x_15) ;  /* 0x0000000000203947 */ /* 0x000fea0003800000 */
[----:B--2---:R-:W2:Y:S01]  /*0810*/  LDS R2, [UR8+0x8] ;  /* 0x00000808ff027984 */ /* 0x004ea20008000800 */
[----:B------:R-:W-:-:S05]  /*0820*/  IMAD.MOV.U32 R3, RZ, RZ, 0x780 ;  /* 0x00000780ff037424 */ /* 0x000fca00078e00ff */
[----:B--2---:R-:W-:-:S05]  /*0830*/  LOP3.LUT R2, R2, 0x500, R3, 0xd8, !PT ;  /* 0x0000050002027812 */ /* 0x004fca00078ed803 */
[----:B------:R5:W-:Y:S02]  /*0840*/  STS [UR8+0x8], R2 ;  /* 0x00000802ff007988 */ /* 0x000be40008000808 */
.L_x_14:
[----:B------:R-:W-:Y:S05]  /*0850*/  @P3 BRA `(.L_x_16) ;  /* 0x0000000000283947 */ /* 0x000fea0003800000 */
[----:B--2345:R-:W2:Y:S02]  /*0860*/  LDS R2, [UR8+0x8] ;  /* 0x00000808ff027984 */ /* 0x03cea40008000800 */
[----:B--2---:R-:W-:-:S05]  /*0870*/  LOP3.LUT R2, R2, 0x1800, RZ, 0xb8, !PT ;  /* 0x0000180002027812 */ /* 0x004fca00078eb8ff */
[----:B------:R3:W-:Y:S02]  /*0880*/  STS [UR8+0x8], R2 ;  /* 0x00000802ff007988 */ /* 0x0007e40008000808 */
.L_x_15:
[----:B------:R-:W-:Y:S05]  /*0890*/  @P3 BREAK.RELIABLE B0 ;  /* 0x0000000000003942 */ /* 0x000fea0003800100 */
[----:B------:R-:W-:Y:S05]  /*08a0*/  @P3 BRA `(.L_x_17) ;  /* 0x0000000000243947 */ /* 0x000fea0003800000 */
[----:B------:R-:W4:Y:S01]  /*08b0*/  LDS R3, [UR8+0x8] ;  /* 0x00000808ff037984 */ /* 0x000f220008000800 */
[----:B--23--:R-:W-:-:S05]  /*08c0*/  IMAD.MOV.U32 R2, RZ, RZ, 0x6000 ;  /* 0x00006000ff027424 */ /* 0x00cfca00078e00ff */
[----:B----4-:R-:W-:-:S04]  /*08d0*/  LOP3.LUT R2, R3, 0x6000, R2, 0xd8, !PT ;  /* 0x0000600003027812 */ /* 0x010fc800078ed802 */
[----:B------:R-:W-:-:S05]  /*08e0*/  LOP3.LUT R2, R2, 0x400000, RZ, 0xb8, !PT ;  /* 0x0040000002027812 */ /* 0x000fca00078eb8ff */
[----:B------:R2:W-:Y:S02]  /*08f0*/  STS [UR8+0x8], R2 ;  /* 0x00000802ff007988 */ /* 0x0005e40008000808 */
.L_x_16:
[----:B------:R-:W-:Y:S05]  /*0900*/  BSYNC.RELIABLE B0 ;  /* 0x0000000000007941 */ /* 0x000fea0003800100 */
.L_x_13:
[----:B--2345:R-:W2:Y:S02]  /*0910*/  @!P3 LDS R2, [UR8+0x8] ;  /* 0x00000808ff02b984 */ /* 0x03cea40008000800 */
[----:B--2---:R-:W-:-:S05]  /*0920*/  @!P3 LOP3.LUT R2, R2, 0x8000, RZ, 0xb8, !PT ;  /* 0x000080000202b812 */ /* 0x004fca00078eb8ff */
[----:B------:R4:W-:Y:S02]  /*0930*/  @!P3 STS [UR8+0x8], R2 ;  /* 0x00000802ff00b988 */ /* 0x0009e40008000808 */
.L_x_17:
[----:B------:R-:W-:Y:S05]  /*0940*/  BSYNC.RECONVERGENT B1 ;  /* 0x0000000000017941 */ /* 0x000fea0003800200 */
.L_x_12:
[----:B------:R-:W-:Y:S05]  /*0950*/  WARPSYNC.ALL ;  /* 0x0000000000007948 */ /* 0x000fea0003800000 */
[----:B------:R-:W-:Y:S01]  /*0960*/  NOP ;  /* 0x0000000000007918 */ /* 0x000fe20000000000 */
[----:B------:R-:W-:Y:S05]  /*0970*/  @P0 BRA `(.L_x_18) ;  /* 0x0000000000300947 */ /* 0x000fea0003800000 */
[----:B--234-:R-:W2:Y:S01]  /*0980*/  S2R R2, SR_LANEID ;  /* 0x0000000000027919 */ /* 0x01cea20000000000 */
[----:B------:R-:W-:Y:S05]  /*0990*/  WARPSYNC.ALL ;  /* 0x0000000000007948 */ /* 0x000fea0003800000 */
[----:B------:R-:W-:Y:S01]  /*09a0*/  NOP ;  /* 0x0000000000007918 */ /* 0x000fe20000000000 */
[----:B--2---:R-:W-:-:S05]  /*09b0*/  IMAD.SHL.U32 R5, R2, 0x4, RZ ;  /* 0x0000000402057824 */ /* 0x004fca00078e00ff */
[----:B------:R-:W2:Y:S01]  /*09c0*/  LDS R7, [R5+UR8] ;  /* 0x0000000805077984 */ /* 0x000ea20008000800 */
[----:B------:R-:W-:-:S05]  /*09d0*/  IADD3 R2, P1, PT, R5, UR24, RZ ;  /* 0x0000001805027c10 */ /* 0x000fca000ff3e0ff */
[----:B------:R-:W-:-:S05]  /*09e0*/  IMAD.X R3, RZ, RZ, UR25, P1 ;  /* 0x00000019ff037e24 */ /* 0x000fca00088e06ff */
[----:B--2---:R5:W2:Y:S01]  /*09f0*/  ATOMG.E.EXCH.STRONG.GPU PT, RZ, [R2], R7 ;  /* 0x0000000702ff73a8 */ /* 0x004aa200041ee100 */
[----:B------:R-:W-:-:S04]  /*0a00*/  DEPBAR {5,4,3,2,1,0} ;  /* 0x0000003f0000791a */ /* 0x000fc80000000000 */
[----:B------:R-:W3:Y:S02]  /*0a10*/  CCTL.E.C.LDCU.IV.DEEP [UR24] ;  /* 0x0000000018007540 */ /* 0x000ee40009c08000 */
[----:B---3--:R5:W-:Y:S01]  /*0a20*/  UTMACCTL.IV [UR24] ;  /* 0x00000000180079b9 */ /* 0x008be20008000000 */
[----:B------:R-:W-:Y:S01]  /*0a30*/  NOP ;  /* 0x0000000000007918 */ /* 0x000fe20000000000 */
.L_x_18:
[----:B------:R-:W-:Y:S05]  /*0a40*/  @P0 BRA `(.L_x_19) ;  /* 0x00000000000c0947 */ /* 0x000fea0003800000 */
[----:B------:R0:W-:Y:S01]  /*0a50*/  UTMACMDFLUSH ;  /* 0x00000000000079b7 */ /* 0x0001e20000000000 */
[----:B------:R-:W-:Y:S05]  /*0a60*/  @P0 BRA `(.L_x_19) ;  /* 0x0000000000040947 */ /* 0x000fea0003800000 */
[----:B------:R-:W-:-:S04]  /*0a70*/  DEPBAR.LE SB0, 0x0 ;  /* 0x000080000000791a */ /* 0x000fc80000000000 */
.L_x_19:
[----:B------:R-:W-:Y:S05]  /*0a80*/  WARPSYNC.ALL ;  /* 0x0000000000007948 */ /* 0x000fea0003800000 */
[----:B------:R-:W-:Y:S01]  /*0a90*/  NOP ;  /* 0x0000000000007918 */ /* 0x000fe20000000000 */
[----:B--2---:R-:W-:Y:S06]  /*0aa0*/  BAR.SYNC.DEFER_BLOCKING 0x0 ;  /* 0x0000000000007b1d */ /* 0x004fec0000010000 */
[----:B------:R-:W-:Y:S02]  /*0ab0*/  BSSY.RECONVERGENT B1, `(.L_x_20) ;  /* 0x000000b000017945 */ /* 0x000fe40003800200 */
[----:B------:R-:W-:Y:S06]  /*0ac0*/  BAR.SYNC.DEFER_BLOCKING 0x0 ;  /* 0x0000000000007b1d */ /* 0x000fec0000010000 */
[----:B------:R2:W-:Y:S01]  /*0ad0*/  @!P0 STS [R11], RZ ;  /* 0x000000ff0b008388 */ /* 0x0005e20000000800 */
[----:B------:R-:W-:Y:S01]  /*0ae0*/  NOP ;  /* 0x0000000000007918 */ /* 0x000fe20000000000 */
[----:B------:R-:W-:Y:S05]  /*0af0*/  @P3 BRA `(.L_x_21) ;  /* 0x0000000000183947 */ /* 0x000fea0003800000 */
[----:B---345:R-:W3:Y:S01]  /*0b00*/  LDS R2, [UR8+0x8] ;  /* 0x00000808ff027984 */ /* 0x038ee20008000800 */
[----:B------:R-:W4:Y:S01]  /*0b10*/  LDC.64 R6, c[0x0][0x388] ;  /* 0x0000e200ff067b82 */ /* 0x000f220000000a00 */
[----:B------:R-:W-:Y:S02]  /*0b20*/  IMAD.MOV.U32 R3, RZ, RZ, 0x70 ;  /* 0x00000070ff037424 */ /* 0x000fe400078e00ff */
[----:B----4-:R4:W-:Y:S03]  /*0b30*/  STS.64 [UR8], R6 ;  /* 0x00000006ff007988 */ /* 0x0109e60008000a08 */
[----:B---3--:R-:W-:-:S05]  /*0b40*/  LOP3.LUT R2, R2, 0x10, R3, 0xd8, !PT ;  /* 0x0000001002027812 */ /* 0x008fca00078ed803 */
[----:B------:R4:W-:Y:S02]  /*0b50*/  STS [UR8+0x8], R2 ;  /* 0x00000802ff007988 */ /* 0x0009e40008000808 */
.L_x_21:
[----:B-----5:R-:W-:Y:S05]  /*0b60*/  BSYNC.RECONVERGENT B1 ;  /* 0x0000000000017941 */ /* 0x020fea0003800200 */
.L_x_20:
[----:B------:R-:W-:Y:S04]  /*0b70*/  BSSY.RECONVERGENT B2, `(.L_x_22) ;  /* 0x000000f000027945 */ /* 0x000fe80003800200 */
[----:B------:R-:W-:Y:S04]  /*0b80*/  BSSY.RELIABLE B1, `(.L_x_23) ;  /* 0x000000c000017945 */ /* 0x000fe80003800100 */
[----:B------:R-:W-:Y:S05]  /*0b90*/  @P3 BRA `(.L_x_24) ;  /* 0x0000000000283947 */ /* 0x000fea0003800000 */
[----:B---34-:R-:W3:Y:S01]  /*0ba0*/  LDS R2, [UR8+0x34] ;  /* 0x00003408ff027984 */ /* 0x018ee20008000800 */
[----:B------:R-:W-:Y:S01]  /*0bb0*/  IMAD.MOV.U32 R3, RZ, RZ, 0x3f000000 ;  /* 0x3f000000ff037424 */ /* 0x000fe200078e00ff */
[----:B------:R-:W-:Y:S05]  /*0bc0*/  @P3 BREAK.RELIABLE B1 ;  /* 0x0000000000013942 */ /* 0x000fea0003800100 */
[----:B---3--:R-:W-:-:S05]  /*0bd0*/  LOP3.LUT R2, R2, 0xff000000, R3, 0xb8, !PT ;  /* 0xff00000002027812 */ /* 0x008fca00078eb803 */
[----:B------:R3:W-:Y:S01]  /*0be0*/  STS [UR8+0x34], R2 ;  /* 0x00003402ff007988 */ /* 0x0007e20008000808 */
[----:B------:R-:W-:Y:S05]  /*0bf0*/  @P3 BRA `(.L_x_25) ;  /* 0x0000000000183947 */ /* 0x000fea0003800000 */
[----:B---3--:R-:W3:Y:S01]  /*0c00*/  LDS R2, [UR8+0x38] ;  /* 0x00003808ff027984 */ /* 0x008ee20008000800 */
[----:B------:R-:W-:-:S05]  /*0c10*/  IMAD.MOV.U32 R3, RZ, RZ, 0xff ;  /* 0x000000ffff037424 */ /* 0x000fca00078e00ff */
[----:B---3--:R-:W-:-:S05]  /*0c20*/  LOP3.LUT R2, R2, 0xff, R3, 0xb8, !PT ;  /* 0x000000ff02027812 */ /* 0x008fca00078eb803 */
[----:B------:R5:W-:Y:S02]  /*0c30*/  STS [UR8+0x38], R2 ;  /* 0x00003802ff007988 */ /* 0x000be40008000808 */
.L_x_24:
[----:B------:R-:W-:Y:S05]  /*0c40*/  BSYNC.RELIABLE B1 ;  /* 0x0000000000017941 */ /* 0x000fea0003800100 */
.L_x_23:
[----:B------:R2:W-:Y:S02]  /*0c50*/  @!P3 STS [UR8+0x20], R12 ;  /* 0x0000200cff00b988 */ /* 0x0005e40008000808 */
.L_x_25:
[----:B------:R-:W-:Y:S05]  /*0c60*/  BSYNC.RECONVERGENT B2 ;  /* 0x0000000000027941 */ /* 0x000fea0003800200 */
.L_x_22:
[----:B------:R-:W-:Y:S05]  /*0c70*/  WARPSYNC.ALL ;  /* 0x0000000000007948 */ /* 0x000fea0003800000 */
[----:B------:R-:W-:Y:S01]  /*0c80*/  NOP ;  /* 0x0000000000007918 */ /* 0x000fe20000000000 */
[----:B------:R-:W2:Y:S01]  /*0c90*/  LDC R5, c[0x0][0x39c] ;  /* 0x0000e700ff057b82 */ /* 0x000ea20000000800 */
[----:B------:R-:W-:Y:S01]  /*0ca0*/  BSSY.RECONVERGENT B2, `(.L_x_26) ;  /* 0x0000010000027945 */ /* 0x000fe20003800200 */
[----:B--2---:R-:W-:-:S05]  /*0cb0*/  VIADD R5, R5, 0xffffffff ;  /* 0xffffffff05057836 */ /* 0x004fca0000000000 */
[----:B------:R2:W-:Y:S01]  /*0cc0*/  @!P3 STS [UR8+0x24], R5 ;  /* 0x00002405ff00b988 */ /* 0x0005e20008000808 */
[----:B------:R-:W-:Y:S05]  /*0cd0*/  @P3 BRA `(.L_x_27) ;  /* 0x0000000000303947 */ /* 0x000fea0003800000 */
[----:B------:R-:W2:Y:S01]  /*0ce0*/  LDS R3, [UR8+0x34] ;  /* 0x00003408ff037984 */ /* 0x000ea20008000800 */
[----:B----4-:R-:W4:Y:S03]  /*0cf0*/  LDC.64 R6, c[0x0][0x3b0] ;  /* 0x0000ec00ff067b82 */ /* 0x010f260000000a00 */
[----:B---3-5:R-:W3:Y:S01]  /*0d00*/  LDS R2, [UR8+0x1c] ;  /* 0x00001c08ff027984 */ /* 0x028ee20008000800 */
        /* <DEDUP_REMOVED lines=9> */
.L_x_27:
[----:B------:R-:W-:Y:S05]  /*0da0*/  BSYNC.RECONVERGENT B2 ;  /* 0x0000000000027941 */ /* 0x000fea0003800200 */
.L_x_26:
[----:B------:R-:W-:Y:S04]  /*0db0*/  BSSY.RECONVERGENT B3, `(.L_x_28) ;  /* 0x000001a000037945 */ /* 0x000fe80003800200 */
[----:B------:R-:W-:Y:S04]  /*0dc0*/  BSSY.RELIABLE B2, `(.L_x_29) ;  /* 0x0000015000027945 */ /* 0x000fe80003800100 */
[----:B------:R-:W-:Y:S05]  /*0dd0*/  @P3 BRA `(.L_x_30) ;  /* 0x0000000000203947 */ /* 0x000fea0003800000 */
[----:B---345:R-:W3:Y:S02]  /*0de0*/  LDS R2, [UR8+0x34] ;  /* 0x00003408ff027984 */ /* 0x038ee40008000800 */
[----:B---3--:R-:W-:-:S05]  /*0df0*/  LOP3.LUT R2, R2, 0x38, RZ, 0xb8, !PT ;  /* 0x0000003802027812 */ /* 0x008fca00078eb8ff */
[----:B------:R3:W-:Y:S01]  /*0e00*/  STS [UR8+0x34], R2 ;  /* 0x00003402ff007988 */ /* 0x0007e20008000808 */
[----:B------:R-:W-:Y:S05]  /*0e10*/  @P3 BRA `(.L_x_31) ;  /* 0x0000000000203947 */ /* 0x000fea0003800000 */
[----:B---3--:R-:W3:Y:S01]  /*0e20*/  LDS R2, [UR8+0x8] ;  /* 0x00000808ff027984 */ /* 0x008ee20008000800 */
[----:B------:R-:W-:-:S05]  /*0e30*/  IMAD.MOV.U32 R3, RZ, RZ, 0x780 ;  /* 0x00000780ff037424 */ /* 0x000fca00078e00ff */
[----:B---3--:R-:W-:-:S05]  /*0e40*/  LOP3.LUT R2, R2, 0x500, R3, 0xd8, !PT ;  /* 0x0000050002027812 */ /* 0x008fca00078ed803 */
[----:B------:R3:W-:Y:S02]  /*0e50*/  STS [UR8+0x8], R2 ;  /* 0x00000802ff007988 */ /* 0x0007e40008000808 */
.L_x_30:
[----:B------:R-:W-:Y:S05]  /*0e60*/  @P3 BRA `(.L_x_32) ;  /* 0x0000000000283947 */ /* 0x000fea0003800000 */
[----:B---345:R-:W3:Y:S02]  /*0e70*/  LDS R2, [UR8+0x8] ;  /* 0x00000808ff027984 */ /* 0x038ee40008000800 */
[----:B---3--:R-:W-:-:S05]  /*0e80*/  LOP3.LUT R2, R2, 0x1800, RZ, 0xb8, !PT ;  /* 0x0000180002027812 */ /* 0x008fca00078eb8ff */
[----:B------:R4:W-:Y:S02]  /*0e90*/  STS [UR8+0x8], R2 ;  /* 0x00000802ff007988 */ /* 0x0009e40008000808 */
.L_x_31:
[----:B------:R-:W-:Y:S05]  /*0ea0*/  @P3 BREAK.RELIABLE B2 ;  /* 0x0000000000023942 */ /* 0x000fea0003800100 */
[----:B------:R-:W-:Y:S05]  /*0eb0*/  @P3 BRA `(.L_x_33) ;  /* 0x0000000000243947 */ /* 0x000fea0003800000 */
[----:B---34-:R-:W3:Y:S01]  /*0ec0*/  LDS R2, [UR8+0x8] ;  /* 0x00000808ff027984 */ /* 0x018ee20008000800 */
[----:B------:R-:W-:-:S05]  /*0ed0*/  IMAD.MOV.U32 R3, RZ, RZ, 0x6000 ;  /* 0x00006000ff037424 */ /* 0x000fca00078e00ff */
[----:B---3--:R-:W-:-:S04]  /*0ee0*/  LOP3.LUT R2, R2, 0x6000, R3, 0xd8, !PT ;  /* 0x0000600002027812 */ /* 0x008fc800078ed803 */
[----:B------:R-:W-:-:S05]  /*0ef0*/  LOP3.LUT R2, R2, 0x400000, RZ, 0xb8, !PT ;  /* 0x0040000002027812 */ /* 0x000fca00078eb8ff */
[----:B------:R3:W-:Y:S02]  /*0f00*/  STS [UR8+0x8], R2 ;  /* 0x00000802ff007988 */ /* 0x0007e40008000808 */
.L_x_32:
[----:B------:R-:W-:Y:S05]  /*0f10*/  BSYNC.RELIABLE B2 ;  /* 0x0000000000027941 */ /* 0x000fea0003800100 */
.L_x_29:
[----:B---345:R-:W3:Y:S02]  /*0f20*/  @!P3 LDS R2, [UR8+0x8] ;  /* 0x00000808ff02b984 */ /* 0x038ee40008000800 */
[----:B---3--:R-:W-:-:S05]  /*0f30*/  @!P3 LOP3.LUT R2, R2, 0x8000, RZ, 0xb8, !PT ;  /* 0x000080000202b812 */ /* 0x008fca00078eb8ff */
[----:B------:R5:W-:Y:S02]  /*0f40*/  @!P3 STS [UR8+0x8], R2 ;  /* 0x00000802ff00b988 */ /* 0x000be40008000808 */
.L_x_33:
[----:B------:R-:W-:Y:S05]  /*0f50*/  BSYNC.RECONVERGENT B3 ;  /* 0x0000000000037941 */ /* 0x000fea0003800200 */
.L_x_28:
[----:B------:R-:W-:Y:S05]  /*0f60*/  WARPSYNC.ALL ;  /* 0x0000000000007948 */ /* 0x000fea0003800000 */
[----:B------:R-:W-:Y:S01]  /*0f70*/  NOP ;  /* 0x0000000000007918 */ /* 0x000fe20000000000 */
[----:B------:R-:W-:-:S04]  /*0f80*/  UIADD3 UR5, UPT, UPT, UR4, 0x80, URZ ;  /* 0x0000008004057890 */ /* 0x000fc8000fffe0ff */
[----:B------:R-:W-:-:S04]  /*0f90*/  UIADD3 UR26, UP0, UPT, UR5, UR20, URZ ;  /* 0x00000014051a7290 */ /* 0x000fc8000ff1e0ff */
[----:B------:R-:W-:Y:S01]  /*0fa0*/  ULEA.HI.X.SX32 UR27, UR5, UR21, 0x1, UP0 ;  /* 0x00000015051b7291 */ /* 0x000fe200080f0eff */
[----:B------:R-:W-:Y:S11]  /*0fb0*/  @P0 BRA `(.L_x_34) ;  /* 0x0000000000300947 */ /* 0x000ff60003800000 */
[----:B---345:R-:W3:Y:S01]  /*0fc0*/  S2R R2, SR_LANEID ;  /* 0x0000000000027919 */ /* 0x038ee20000000000 */
[----:B------:R-:W-:Y:S05]  /*0fd0*/  WARPSYNC.ALL ;  /* 0x0000000000007948 */ /* 0x000fea0003800000 */
[----:B------:R-:W-:Y:S01]  /*0fe0*/  NOP ;  /* 0x0000000000007918 */ /* 0x000fe20000000000 */
[----:B---3--:R-:W-:-:S05]  /*0ff0*/  IMAD.SHL.U32 R6, R2, 0x4, RZ ;  /* 0x0000000402067824 */ /* 0x008fca00078e00ff */
[----:B------:R-:W3:Y:S01]  /*1000*/  LDS R7, [R6+UR8] ;  /* 0x0000000806077984 */ /* 0x000ee20008000800 */
[----:B------:R-:W-:-:S05]  /*1010*/  IADD3 R2, P1, PT, R6, UR26, RZ ;  /* 0x0000001a06027c10 */ /* 0x000fca000ff3e0ff */
[----:B------:R-:W-:-:S05]  /*1020*/  IMAD.X R3, RZ, RZ, UR27, P1 ;  /* 0x0000001bff037e24 */ /* 0x000fca00088e06ff */
[----:B---3--:R3:W4:Y:S01]  /*1030*/  ATOMG.E.EXCH.STRONG.GPU PT, RZ, [R2], R7 ;  /* 0x0000000702ff73a8 */ /* 0x00872200041ee100 */
[----:B------:R-:W-:-:S04]  /*1040*/  DEPBAR {5,4,3,2,1,0} ;  /* 0x0000003f0000791a */ /* 0x000fc80000000000 */
[----:B------:R-:W5:Y:S02]  /*1050*/  CCTL.E.C.LDCU.IV.DEEP [UR26] ;  /* 0x000000001a007540 */ /* 0x000f640009c08000 */
[----:B-----5:R3:W-:Y:S01]  /*1060*/  UTMACCTL.IV [UR26] ;  /* 0x000000001a0079b9 */ /* 0x0207e20008000000 */
[----:B------:R-:W-:Y:S01]  /*1070*/  NOP ;  /* 0x0000000000007918 */ /* 0x000fe20000000000 */
.L_x_34:
[----:B------:R-:W-:Y:S05]  /*1080*/  @P0 BRA `(.L_x_35) ;  /* 0x00000000000c0947 */ /* 0x000fea0003800000 */
[----:B------:R0:W-:Y:S01]  /*1090*/  UTMACMDFLUSH ;  /* 0x00000000000079b7 */ /* 0x0001e20000000000 */
[----:B------:R-:W-:Y:S05]  /*10a0*/  @P0 BRA `(.L_x_35) ;  /* 0x0000000000040947 */ /* 0x000fea0003800000 */
[----:B------:R-:W-:-:S04]  /*10b0*/  DEPBAR.LE SB0, 0x0 ;  /* 0x000080000000791a */ /* 0x000fc80000000000 */
.L_x_35:
[----:B------:R-:W-:Y:S05]  /*10c0*/  WARPSYNC.ALL ;  /* 0x0000000000007948 */ /* 0x000fea0003800000 */
[----:B------:R-:W-:Y:S01]  /*10d0*/  NOP ;  /* 0x0000000000007918 */ /* 0x000fe20000000000 */
[----:B----4-:R-:W-:Y:S06]  /*10e0*/  BAR.SYNC.DEFER_BLOCKING 0x0 ;  /* 0x0000000000007b1d */ /* 0x010fec0000010000 */
[----:B------:R-:W-:Y:S02]  /*10f0*/  BSSY.RECONVERGENT B3, `(.L_x_36) ;  /* 0x000000b000037945 */ /* 0x000fe40003800200 */
[----:B------:R-:W-:Y:S06]  /*1100*/  BAR.SYNC.DEFER_BLOCKING 0x0 ;  /* 0x0000000000007b1d */ /* 0x000fec0000010000 */
[----:B------:R4:W-:Y:S01]  /*1110*/  @!P0 STS [R11], RZ ;  /* 0x000000ff0b008388 */ /* 0x0009e20000000800 */
[----:B------:R-:W-:Y:S01]  /*1120*/  NOP ;  /* 0x0000000000007918 */ /* 0x000fe20000000000 */
[----:B------:R-:W-:Y:S05]  /*1130*/  @P3 BRA `(.L_x_37) ;  /* 0x0000000000183947 */ /* 0x000fea0003800000 */
[----:B---3-5:R-:W3:Y:S01]  /*1140*/  LDS R2, [UR8+0x8] ;  /* 0x00000808ff027984 */ /* 0x028ee20008000800 */
[----:B------:R-:W5:Y:S01]  /*1150*/  LDC.64 R6, c[0x0][0x390] ;  /* 0x0000e400ff067b82 */ /* 0x000f620000000a00 */
[----:B------:R-:W-:Y:S02]  /*1160*/  IMAD.MOV.U32 R3, RZ, RZ, 0x70 ;  /* 0x00000070ff037424 */ /* 0x000fe400078e00ff */
[----:B-----5:R5:W-:Y:S03]  /*1170*/  STS.64 [UR8], R6 ;  /* 0x00000006ff007988 */ /* 0x020be60008000a08 */
[----:B---3--:R-:W-:-:S05]  /*1180*/  LOP3.LUT R2, R2, 0x10, R3, 0xd8, !PT ;  /* 0x0000001002027812 */ /* 0x008fca00078ed803 */
[----:B------:R5:W-:Y:S02]  /*1190*/  STS [UR8+0x8], R2 ;  /* 0x00000802ff007988 */ /* 0x000be40008000808 */
.L_x_37:
[----:B---3--:R-:W-:Y:S05]  /*11a0*/  BSYNC.RECONVERGENT B3 ;  /* 0x0000000000037941 */ /* 0x008fea0003800200 */
.L_x_36:
[----:B------:R-:W-:Y:S04]  /*11b0*/  BSSY.RECONVERGENT B4, `(.L_x_38) ;  /* 0x0000011000047945 */ /* 0x000fe80003800200 */
[----:B------:R-:W-:Y:S04]  /*11c0*/  BSSY.RELIABLE B3, `(.L_x_39) ;  /* 0x000000e000037945 */ /* 0x000fe80003800100 */
[----:B------:R-:W-:Y:S05]  /*11d0*/  @P3 BRA `(.L_x_40) ;  /* 0x0000000000243947 */ /* 0x000fea0003800000 */
[----:B-----5:R-:W3:Y:S01]  /*11e0*/  LDS R2, [UR8+0x34] ;  /* 0x00003408ff027984 */ /* 0x020ee20008000800 */
[----:B------:R-:W-:-:S05]  /*11f0*/  IMAD.MOV.U32 R3, RZ, RZ, 0x3f000000 ;  /* 0x3f000000ff037424 */ /* 0x000fca00078e00ff */
[----:B---3--:R-:W-:-:S05]  /*1200*/  LOP3.LUT R2, R2, 0xff000000, R3, 0xb8, !PT ;  /* 0xff00000002027812 */ /* 0x008fca00078eb803 */
[----:B------:R3:W-:Y:S01]  /*1210*/  STS [UR8+0x34], R2 ;  /* 0x00003402ff007988 */ /* 0x0007e20008000808 */
[----:B------:R-:W-:Y:S05]  /*1220*/  @P3 BRA `(.L_x_41) ;  /* 0x00000000001c3947 */ /* 0x000fea0003800000 */
[----:B---3--:R-:W3:Y:S01]  /*1230*/  LDS R2, [UR8+0x38] ;  /* 0x00003808ff027984 */ /* 0x008ee20008000800 */
[----:B------:R-:W-:-:S05]  /*1240*/  IMAD.MOV.U32 R3, RZ, RZ, 0x7f ;  /* 0x0000007fff037424 */ /* 0x000fca00078e00ff */
[----:B---3--:R-:W-:-:S05]  /*1250*/  LOP3.LUT R2, R2, 0xff, R3, 0xb8, !PT ;  /* 0x000000ff02027812 */ /* 0x008fca00078eb803 */
[----:B------:R3:W-:Y:S02]  /*1260*/  STS [UR8+0x38], R2 ;  /* 0x00003802ff007988 */ /* 0x0007e40008000808 */
.L_x_40:
[----:B------:R-:W-:Y:S05]  /*1270*/  @P3 BREAK.RELIABLE B3 ;  /* 0x0000000000033942 */ /* 0x000fea0003800100 */
[----:B------:R-:W-:Y:S05]  /*1280*/  @P3 BRA `(.L_x_42) ;  /* 0x00000000000c3947 */ /* 0x000fea0003800000 */
[----:B------:R2:W-:Y:S02]  /*1290*/  STS [UR8+0x20], R5 ;  /* 0x00002005ff007988 */ /* 0x0005e40008000808 */
.L_x_41:
[----:B------:R-:W-:Y:S05]  /*12a0*/  BSYNC.RELIABLE B3 ;  /* 0x0000000000037941 */ /* 0x000fea0003800100 */
.L_x_39:
[----:B------:R2:W-:Y:S02]  /*12b0*/  @!P3 STS [UR8+0x24], R4 ;  /* 0x00002404ff00b988 */ /* 0x0005e40008000808 */
.L_x_42:
[----:B------:R-:W-:Y:S05]  /*12c0*/  BSYNC.RECONVERGENT B4 ;  /* 0x0000000000047941 */ /* 0x000fea0003800200 */
.L_x_38:
[----:B------:R-:W-:Y:S05]  /*12d0*/  WARPSYNC.ALL ;  /* 0x0000000000007948 */ /* 0x000fea0003800000 */
[----:B------:R-:W-:Y:S01]  /*12e0*/  NOP ;  /* 0x0000000000007918 */ /* 0x000fe20000000000 */
[----:B------:R-:W-:Y:S04]  /*12f0*/  BSSY.RECONVERGENT B4, `(.L_x_43) ;  /* 0x000000e000047945 */ /* 0x000fe80003800200 */
[----:B------:R-:W-:Y:S05]  /*1300*/  @P3 BRA `(.L_x_44) ;  /* 0x0000000000303947 */ /* 0x000fea0003800000 */
[----:B------:R-:W2:Y:S02]  /*1310*/  LDS R3, [UR8+0x34] ;  /* 0x00003408ff037984 */ /* 0x000ea40008000800 */
[----:B--2---:R-:W2:Y:S02]  /*1320*/  LDC.64 R4, c[0x0][0x3b8] ;  /* 0x0000ee00ff047b82 */ /* 0x004ea40000000a00 */
[----:B---3-5:R-:W3:Y:S01]  /*1330*/  LDS R2, [UR8+0x1c] ;  /* 0x00001c08ff027984 */ /* 0x028ee20008000800 */
[C---:B--2---:R-:W-:Y:S01]  /*1340*/  SHF.L.U64.HI R5, R4.reuse, 0x1, R5 ;  /* 0x0000000104057819 */ /* 0x044fe20000010205 */
[----:B------:R-:W-:-:S03]  /*1350*/  IMAD.SHL.U32 R4, R4, 0x2, RZ ;  /* 0x0000000204047824 */ /* 0x000fc600078e00ff */
[--C-:B------:R-:W-:Y:S02]  /*1360*/  SHF.R.U32.HI R7, RZ, 0x4, R5.reuse ;  /* 0x00000004ff077819 */ /* 0x100fe40000011605 */
[----:B------:R-:W-:-:S05]  /*1370*/  SHF.R.U64 R4, R4, 0x4, R5 ;  /* 0x0000000404047819 */ /* 0x000fca0000001205 */
[----:B------:R2:W-:Y:S01]  /*1380*/  STS [UR8+0xc], R4 ;  /* 0x00000c04ff007988 */ /* 0x0005e20008000808 */
[----:B------:R-:W-:Y:S02]  /*1390*/  LOP3.LUT R3, R3, 0x7, RZ, 0xb8, !PT ;  /* 0x0000000703037812 */ /* 0x000fe400078eb8ff */
[----:B---3--:R-:W-:-:S03]  /*13a0*/  LOP3.LUT R2, R2, 0xf, R7, 0xb8, !PT ;  /* 0x0000000f02027812 */ /* 0x008fc600078eb807 */
[----:B------:R2:W-:Y:S04]  /*13b0*/  STS [UR8+0x34], R3 ;  /* 0x00003403ff007988 */ /* 0x0005e80008000808 */
[----:B------:R2:W-:Y:S02]  /*13c0*/  STS [UR8+0x1c], R2 ;  /* 0x00001c02ff007988 */ /* 0x0005e40008000808 */
.L_x_44:
[----:B------:R-:W-:Y:S05]  /*13d0*/  BSYNC.RECONVERGENT B4 ;  /* 0x0000000000047941 */ /* 0x000fea0003800200 */
.L_x_43:
[----:B------:R-:W-:Y:S04]  /*13e0*/  BSSY.RECONVERGENT B5, `(.L_x_45) ;  /* 0x000001a000057945 */ /* 0x000fe80003800200 */
[----:B------:R-:W-:Y:S04]  /*13f0*/  BSSY.RELIABLE B4, `(.L_x_46) ;  /* 0x0000015000047945 */ /* 0x000fe80003800100 */
[----:B------:R-:W-:Y:S05]  /*1400*/  @P3 BRA `(.L_x_47) ;  /* 0x0000000000203947 */ /* 0x000fea0003800000 */
[----:B--23-5:R-:W2:Y:S02]  /*1410*/  LDS R2, [UR8+0x34] ;  /* 0x00003408ff027984 */ /* 0x02cea40008000800 */
[----:B--2---:R-:W-:-:S05]  /*1420*/  LOP3.LUT R2, R2, 0x38, RZ, 0xb8, !PT ;  /* 0x0000003802027812 */ /* 0x004fca00078eb8ff */
[----:B------:R2:W-:Y:S01]  /*1430*/  STS [UR8+0x34], R2 ;  /* 0x00003402ff007988 */ /* 0x0005e20008000808 */
[----:B------:R-:W-:Y:S05]  /*1440*/  @P3 BRA `(.L_x_48) ;  /* 0x0000000000203947 */ /* 0x000fea0003800000 */
[----:B--2---:R-:W2:Y:S01]  /*1450*/  LDS R2, [UR8+0x8] ;  /* 0x00000808ff027984 */ /* 0x004ea20008000800 */
[----:B------:R-:W-:-:S05]  /*1460*/  IMAD.MOV.U32 R3, RZ, RZ, 0x780 ;  /* 0x00000780ff037424 */ /* 0x000fca00078e00ff */
[----:B--2---:R-:W-:-:S05]  /*1470*/  LOP3.LUT R2, R2, 0x500, R3, 0xd8, !PT ;  /* 0x0000050002027812 */ /* 0x004fca00078ed803 */
[----:B------:R2:W-:Y:S02]  /*1480*/  STS [UR8+0x8], R2 ;  /* 0x00000802ff007988 */ /* 0x0005e40008000808 */
.L_x_47:
[----:B------:R-:W-:Y:S05]  /*1490*/  @P3 BRA `(.L_x_49) ;  /* 0x0000000000283947 */ /* 0x000fea0003800000 */
[----:B--23-5:R-:W2:Y:S02]  /*14a0*/  LDS R2, [UR8+0x8] ;  /* 0x00000808ff027984 */ /* 0x02cea40008000800 */
[----:B--2---:R-:W-:-:S05]  /*14b0*/  LOP3.LUT R2, R2, 0x1800, RZ, 0xb8, !PT ;  /* 0x0000180002027812 */ /* 0x004fca00078eb8ff */
[----:B------:R3:W-:Y:S02]  /*14c0*/  STS [UR8+0x8], R2 ;  /* 0x00000802ff007988 */ /* 0x0007e40008000808 */
.L_x_48:
[----:B------:R-:W-:Y:S05]  /*14d0*/  @P3 BREAK.RELIABLE B4 ;  /* 0x0000000000043942 */ /* 0x000fea0003800100 */
[----:B------:R-:W-:Y:S05]  /*14e0*/  @P3 BRA `(.L_x_50) ;  /* 0x0000000000243947 */ /* 0x000fea0003800000 */
[----:B--23--:R-:W2:Y:S01]  /*14f0*/  LDS R2, [UR8+0x8] ;  /* 0x00000808ff027984 */ /* 0x00cea20008000800 */
[----:B------:R-:W-:-:S05]  /*1500*/  IMAD.MOV.U32 R3, RZ, RZ, 0x6000 ;  /* 0x00006000ff037424 */ /* 0x000fca00078e00ff */
[----:B--2---:R-:W-:-:S04]  /*1510*/  LOP3.LUT R2, R2, 0x6000, R3, 0xd8, !PT ;  /* 0x0000600002027812 */ /* 0x004fc800078ed803 */
[----:B------:R-:W-:-:S05]  /*1520*/  LOP3.LUT R2, R2, 0x400000, RZ, 0xb8, !PT ;  /* 0x0040000002027812 */ /* 0x000fca00078eb8ff */
[----:B------:R2:W-:Y:S02]  /*1530*/  STS [UR8+0x8], R2 ;  /* 0x00000802ff007988 */ /* 0x0005e40008000808 */
.L_x_49:
[----:B------:R-:W-:Y:S05]  /*1540*/  BSYNC.RELIABLE B4 ;  /* 0x0000000000047941 */ /* 0x000fea0003800100 */
.L_x_46:
[----:B--23-5:R-:W2:Y:S02]  /*1550*/  @!P3 LDS R2, [UR8+0x8] ;  /* 0x00000808ff02b984 */ /* 0x02cea40008000800 */
[----:B--2---:R-:W-:-:S05]  /*1560*/  @!P3 LOP3.LUT R2, R2, 0x8000, RZ, 0xb8, !PT ;  /* 0x000080000202b812 */ /* 0x004fca00078eb8ff */
[----:B------:R5:W-:Y:S02]  /*1570*/  @!P3 STS [UR8+0x8], R2 ;  /* 0x00000802ff00b988 */ /* 0x000be40008000808 */
.L_x_50:
[----:B------:R-:W-:Y:S05]  /*1580*/  BSYNC.RECONVERGENT B5 ;  /* 0x0000000000057941 */ /* 0x000fea0003800200 */
.L_x_45:
[----:B------:R-:W-:Y:S05]  /*1590*/  WARPSYNC.ALL ;  /* 0x0000000000007948 */ /* 0x000fea0003800000 */
[----:B------:R-:W-:Y:S01]  /*15a0*/  NOP ;  /* 0x0000000000007918 */ /* 0x000fe20000000000 */
[----:B------:R-:W-:-:S04]  /*15b0*/  UIADD3 UR4, UPT, UPT, UR4, 0x100, URZ ;  /* 0x0000010004047890 */ /* 0x000fc8000fffe0ff */
[----:B------:R-:W-:-:S04]  /*15c0*/  UIADD3 UR20, UP0, UPT, UR4, UR20, URZ ;  /* 0x0000001404147290 */ /* 0x000fc8000ff1e0ff */
[----:B------:R-:W-:Y:S01]  /*15d0*/  ULEA.HI.X.SX32 UR21, UR4, UR21, 0x1, UP0 ;  /* 0x0000001504157291 */ /* 0x000fe200080f0eff */
[----:B------:R-:W-:Y:S11]  /*15e0*/  @P0 BRA `(.L_x_51) ;  /* 0x0000000000300947 */ /* 0x000ff60003800000 */
[----:B--23-5:R-:W2:Y:S01]  /*15f0*/  S2R R2, SR_LANEID ;  /* 0x0000000000027919 */ /* 0x02cea20000000000 */
[----:B------:R-:W-:Y:S05]  /*1600*/  WARPSYNC.ALL ;  /* 0x0000000000007948 */ /* 0x000fea0003800000 */
[----:B------:R-:W-:Y:S01]  /*1610*/  NOP ;  /* 0x0000000000007918 */ /* 0x000fe20000000000 */
[----:B--2---:R-:W-:-:S05]  /*1620*/  IMAD.SHL.U32 R4, R2, 0x4, RZ ;  /* 0x0000000402047824 */ /* 0x004fca00078e00ff */
[----:B------:R-:W2:Y:S01]  /*1630*/  LDS R5, [R4+UR8] ;  /* 0x0000000804057984 */ /* 0x000ea20008000800 */
[----:B------:R-:W-:-:S05]  /*1640*/  IADD3 R2, P1, PT, R4, UR20, RZ ;  /* 0x0000001404027c10 */ /* 0x000fca000ff3e0ff */
[----:B------:R-:W-:-:S05]  /*1650*/  IMAD.X R3, RZ, RZ, UR21, P1 ;  /* 0x00000015ff037e24 */ /* 0x000fca00088e06ff */
[----:B--2---:R2:W3:Y:S01]  /*1660*/  ATOMG.E.EXCH.STRONG.GPU PT, RZ, [R2], R5 ;  /* 0x0000000502ff73a8 */ /* 0x0044e200041ee100 */
[----:B------:R-:W-:-:S04]  /*1670*/  DEPBAR {5,4,3,2,1,0} ;  /* 0x0000003f0000791a */ /* 0x000fc80000000000 */
[----:B------:R-:W5:Y:S02]  /*1680*/  CCTL.E.C.LDCU.IV.DEEP [UR20] ;  /* 0x0000000014007540 */ /* 0x000f640009c08000 */
[----:B-----5:R2:W-:Y:S01]  /*1690*/  UTMACCTL.IV [UR20] ;  /* 0x00000000140079b9 */ /* 0x0205e20008000000 */
[----:B------:R-:W-:Y:S01]  /*16a0*/  NOP ;  /* 0x0000000000007918 */ /* 0x000fe20000000000 */
.L_x_51:
[----:B------:R-:W-:Y:S05]  /*16b0*/  @P0 BRA `(.L_x_52) ;  /* 0x00000000000c0947 */ /* 0x000fea0003800000 */
[----:B------:R0:W-:Y:S01]  /*16c0*/  UTMACMDFLUSH ;  /* 0x00000000000079b7 */ /* 0x0001e20000000000 */
[----:B------:R-:W-:Y:S05]  /*16d0*/  @P0 BRA `(.L_x_52) ;  /* 0x0000000000040947 */ /* 0x000fea0003800000 */
[----:B------:R-:W-:-:S04]  /*16e0*/  DEPBAR.LE SB0, 0x0 ;  /* 0x000080000000791a */ /* 0x000fc80000000000 */
.L_x_52:
[----:B------:R-:W-:Y:S05]  /*16f0*/  WARPSYNC.ALL ;  /* 0x0000000000007948 */ /* 0x000fea0003800000 */
[----:B------:R-:W-:Y:S01]  /*1700*/  NOP ;  /* 0x0000000000007918 */ /* 0x000fe20000000000 */
[----:B---3--:R-:W-:Y:S01]  /*1710*/  BAR.SYNC.DEFER_BLOCKING 0x0 ;  /* 0x0000000000007b1d */ /* 0x008fe20000010000 */
[----:B--2--5:R-:W-:Y:S01]  /*1720*/  SHF.R.U32.HI R2, RZ, 0x5, R0 ;  /* 0x00000005ff027819 */ /* 0x024fe20000011600 */
[----:B------:R-:W-:-:S03]  /*1730*/  USHF.L.U32 UR15, UR15, 0x8, URZ ;  /* 0x000000080f0f7899 */ /* 0x000fc600080006ff */
[----:B------:R-:W-:Y:S01]  /*1740*/  R2UR UR22, R2 ;  /* 0x00000000021672ca */ /* 0x000fe200000e0000 */
[----:B------:R-:W-:Y:S01]  /*1750*/  VOTEU.ALL UP0, P3 ;  /* 0x0000000000ff7886 */ /* 0x000fe20001800000 */
[----:B------:R-:W-:Y:S01]  /*1760*/  UMOV UR4, 0x1 ;  /* 0x0000000100047882 */ /* 0x000fe20000000000 */
[----:B------:R-:W-:Y:S01]  /*1770*/  VOTEU.ALL UP1, P3 ;  /* 0x0000000000ff7886 */ /* 0x000fe20001820000 */
[----:B------:R-:W-:Y:S02]  /*1780*/  BSSY.RECONVERGENT B5, `(.L_x_53) ;  /* 0x0000018000057945 */ /* 0x000fe40003800200 */
[----:B------:R-:W-:-:S04]  /*1790*/  @!UP0 UIADD3 UR10, UPT, UPT, -UR4, 0x100000, URZ ;  /* 0x00100000040a8890 */ /* 0x000fc8000fffe1ff */
[----:B------:R-:W-:Y:S02]  /*17a0*/  @!UP0 USHF.L.U32 UR11, UR10, 0xb, URZ ;  /* 0x0000000b0a0b8899 */ /* 0x000fe400080006ff */
[----:B------:R-:W-:Y:S02]  /*17b0*/  @!UP0 USHF.L.U32 UR10, UR10, 0x1, URZ ;  /* 0x000000010a0a8899 */ /* 0x000fe400080006ff */
[----:B------:R-:W-:-:S04]  /*17c0*/  @!UP0 UIADD3 UR4, UPT, UPT, -UR4, 0x100000, URZ ;  /* 0x0010000004048890 */ /* 0x000fc8000fffe1ff */
[----:B------:R-:W-:Y:S02]  /*17d0*/  @!UP0 USHF.L.U32 UR5, UR4, 0xb, URZ ;  /* 0x0000000b04058899 */ /* 0x000fe400080006ff */
[----:B------:R-:W-:Y:S01]  /*17e0*/  @!UP0 USHF.L.U32 UR4, UR4, 0x1, URZ ;  /* 0x0000000104048899 */ /* 0x000fe200080006ff */
[----:B------:R-:W-:Y:S01]  /*17f0*/  VOTEU.ALL UP0, P3 ;  /* 0x0000000000ff7886 */ /* 0x000fe20001800000 */
[----:B------:R-:W2:Y:S04]  /*1800*/  FENCE.VIEW.ASYNC.S ;  /* 0x00000000000073c6 */ /* 0x000ea80000000000 */
[----:B--2---:R2:W3:Y:S06]  /*1810*/  @!UP0 SYNCS.EXCH.64 URZ, [UR8+0x30000], UR10 ;  /* 0x0300000a08ff85b2 */ /* 0x0044ec0008000100 */
[----:B------:R2:W3:Y:S02]  /*1820*/  @!UP1 SYNCS.EXCH.64 URZ, [UR8+0x30020], UR4 ;  /* 0x0300200408ff95b2 */ /* 0x0004e40008000100 */
[----:B---3--:R-:W-:Y:S06]  /*1830*/  BAR.SYNC.DEFER_BLOCKING 0x0 ;  /* 0x0000000000007b1d */ /* 0x008fec0000010000 */
[----:B------:R-:W-:Y:S05]  /*1840*/  @P3 BRA `(.L_x_54) ;  /* 0x00000000002c3947 */ /* 0x000fea0003800000 */
[----:B--2---:R-:W-:Y:S02]  /*1850*/  UMOV UR4, 0x1 ;  /* 0x0000000100047882 */ /* 0x004fe40000000000 */
[----:B------:R-:W-:-:S04]  /*1860*/  UIADD3 UR10, UPT, UPT, -UR4, 0x100000, URZ ;  /* 0x00100000040a7890 */ /* 0x000fc8000fffe1ff */
[----:B------:R-:W-:Y:S02]  /*1870*/  USHF.L.U32 UR11, UR10, 0xb, URZ ;  /* 0x0000000b0a0b7899 */ /* 0x000fe400080006ff */
[----:B------:R-:W-:Y:S02]  /*1880*/  USHF.L.U32 UR10, UR10, 0x1, URZ ;  /* 0x000000010a0a7899 */ /* 0x000fe400080006ff */
[----:B------:R-:W-:-:S04]  /*1890*/  UIADD3 UR4, UPT, UPT, -UR4, 0x100000, URZ ;  /* 0x0010000004047890 */ /* 0x000fc8000fffe1ff */
[----:B------:R-:W-:Y:S02]  /*18a0*/  USHF.L.U32 UR5, UR4, 0xb, URZ ;  /* 0x0000000b04057899 */ /* 0x000fe400080006ff */
[----:B------:R-:W-:Y:S01]  /*18b0*/  USHF.L.U32 UR4, UR4, 0x1, URZ ;  /* 0x0000000104047899 */ /* 0x000fe200080006ff */
[----:B------:R-:W2:Y:S03]  /*18c0*/  FENCE.VIEW.ASYNC.S ;  /* 0x00000000000073c6 */ /* 0x000ea60000000000 */
[----:B--2---:R3:W5:Y:S08]  /*18d0*/  SYNCS.EXCH.64 URZ, [UR8+0x30008], UR10 ;  /* 0x0300080a08ff75b2 */ /* 0x0047700008000100 */
[----:B------:R3:W2:Y:S02]  /*18e0*/  SYNCS.EXCH.64 URZ, [UR8+0x30028], UR4 ;  /* 0x0300280408ff75b2 */ /* 0x0006a40008000100 */
[----:B---3--:R-:W-:Y:S01]  /*18f0*/  NOP ;  /* 0x0000000000007918 */ /* 0x008fe20000000000 */
.L_x_54:
[----:B--2---:R-:W-:Y:S05]  /*1900*/  BSYNC.RECONVERGENT B5 ;  /* 0x0000000000057941 */ /* 0x004fea0003800200 */
.L_x_53:
[----:B-----5:R-:W-:Y:S06]  /*1910*/  BAR.SYNC.DEFER_BLOCKING 0x0 ;  /* 0x0000000000007b1d */ /* 0x020fec0000010000 */
[----:B------:R-:W-:Y:S04]  /*1920*/  BSSY.RECONVERGENT B5, `(.L_x_55) ;  /* 0x000000d000057945 */ /* 0x000fe80003800200 */
[----:B------:R-:W-:Y:S05]  /*1930*/  @P3 BRA `(.L_x_56) ;  /* 0x00000000002c3947 */ /* 0x000fea0003800000 */
[----:B------:R-:W-:Y:S02]  /*1940*/  UMOV UR4, 0x1 ;  /* 0x0000000100047882 */ /* 0x000fe40000000000 */
[----:B------:R-:W-:-:S04]  /*1950*/  UIADD3 UR10, UPT, UPT, -UR4, 0x100000, URZ ;  /* 0x00100000040a7890 */ /* 0x000fc8000fffe1ff */
[----:B------:R-:W-:Y:S02]  /*1960*/  USHF.L.U32 UR11, UR10, 0xb, URZ ;  /* 0x0000000b0a0b7899 */ /* 0x000fe400080006ff */
[----:B------:R-:W-:Y:S02]  /*1970*/  USHF.L.U32 UR10, UR10, 0x1, URZ ;  /* 0x000000010a0a7899 */ /* 0x000fe400080006ff */
[----:B------:R-:W-:-:S04]  /*1980*/  UIADD3 UR4, UPT, UPT, -UR4, 0x100000, URZ ;  /* 0x0010000004047890 */ /* 0x000fc8000fffe1ff */
[----:B------:R-:W-:Y:S02]  /*1990*/  USHF.L.U32 UR5, UR4, 0xb, URZ ;  /* 0x0000000b04057899 */ /* 0x000fe400080006ff */
[----:B------:R-:W-:Y:S01]  /*19a0*/  USHF.L.U32 UR4, UR4, 0x1, URZ ;  /* 0x0000000104047899 */ /* 0x000fe200080006ff */
[----:B------:R-:W2:Y:S03]  /*19b0*/  FENCE.VIEW.ASYNC.S ;  /* 0x00000000000073c6 */ /* 0x000ea60000000000 */
[----:B--2---:R2:W3:Y:S08]  /*19c0*/  SYNCS.EXCH.64 URZ, [UR8+0x30010], UR10 ;  /* 0x0300100a08ff75b2 */ /* 0x0044f00008000100 */
[----:B------:R2:W5:Y:S01]  /*19d0*/  SYNCS.EXCH.64 URZ, [UR8+0x30030], UR4 ;  /* 0x0300300408ff75b2 */ /* 0x0005620008000100 */
[----:B------:R-:W-:Y:S01]  /*19e0*/  NOP ;  /* 0x0000000000007918 */ /* 0x000fe20000000000 */
.L_x_56:
[----:B--2---:R-:W-:Y:S05]  /*19f0*/  BSYNC.RECONVERGENT B5 ;  /* 0x0000000000057941 */ /* 0x004fea0003800200 */
.L_x_55:
[----:B---3-5:R-:W-:Y:S01]  /*1a00*/  BAR.SYNC.DEFER_BLOCKING 0x0 ;  /* 0x0000000000007b1d */ /* 0x028fe20000010000 */
[----:B------:R-:W-:Y:S01]  /*1a10*/  UIADD3 UR12, UPT, UPT, UR8, 0x30020, URZ ;  /* 0x00030020080c7890 */ /* 0x000fe2000fffe0ff */
[----:B------:R-:W-:Y:S01]  /*1a20*/  ISETP.GE.AND P0, PT, R13, 0x1, PT ;  /* 0x000000010d00780c */ /* 0x000fe20003f06270 */
[----:B------:R-:W-:-:S03]  /*1a30*/  USHF.L.U32 UR19, UR7, 0x7, URZ ;  /* 0x0000000707137899 */ /* 0x000fc600080006ff */
        /* <DEDUP_REMOVED lines=13> */
.L_x_58:
[----:B--2---:R-:W-:Y:S05]  /*1b10*/  BSYNC.RECONVERGENT B5 ;  /* 0x0000000000057941 */ /* 0x004fea0003800200 */
.L_x_57:
[----:B------:R-:W-:Y:S05]  /*1b20*/  @!P0 BRA `(.L_x_59) ;  /* 0x0000000800748947 */ /* 0x000fea0003800000 */
[----:B---3-5:R-:W-:Y:S01]  /*1b30*/  BAR.SYNC.DEFER_BLOCKING 0x0 ;  /* 0x0000000000007b1d */ /* 0x028fe20000010000 */
[----:B------:R-:W-:Y:S01]  /*1b40*/  ELECT P1, URZ, PT ;  /* 0x0000000000ff782f */ /* 0x000fe20003820000 */
[----:B------:R-:W-:Y:S01]  /*1b50*/  @!P3 IMAD.MOV.U32 R2, RZ, RZ, 0xc000 ;  /* 0x0000c000ff02b424 */ /* 0x000fe200078e00ff */
[----:B------:R-:W-:Y:S02]  /*1b60*/  UIADD3 UR16, UPT, UPT, UR8, 0x20000, URZ ;  /* 0x0002000008107890 */ /* 0x000fe4000fffe0ff */
[----:B------:R-:W-:Y:S02]  /*1b70*/  ISETP.LT.U32.AND P1, PT, R10, 0x20, P1 ;  /* 0x000000200a00780c */ /* 0x000fe40000f21070 */
[----:B------:R-:W-:Y:S01]  /*1b80*/  ELECT P0, URZ, PT ;  /* 0x0000000000ff782f */ /* 0x000fe20003800000 */
[----:B------:R-:W-:-:S03]  /*1b90*/  UMOV UR11, UR15 ;  /* 0x0000000f000b7c82 */ /* 0x000fc60008000000 */
[----:B------:R-:W-:-:S07]  /*1ba0*/  ISETP.LT.U32.AND P0, PT, R10, 0x20, P0 ;  /* 0x000000200a00780c */ /* 0x000fce0000701070 */
[----:B------:R-:W-:Y:S01]  /*1bb0*/  VOTEU.ANY UP0, P1 ;  /* 0x0000000000ff7886 */ /* 0x000fe20000800100 */
[----:B------:R-:W-:-:S04]  /*1bc0*/  VOTEU.ANY UP2, P1 ;  /* 0x0000000000ff7886 */ /* 0x000fc80000840100 */
[----:B------:R-:W-:Y:S02]  /*1bd0*/  @UP0 UIADD3 UR17, UPT, UPT, UR8, 0x30000, URZ ;  /* 0x0003000008110890 */ /* 0x000fe4000fffe0ff */
[----:B------:R2:W-:Y:S01]  /*1be0*/  @!P3 SYNCS.ARRIVE.TRANS64 RZ, [UR8+0x30000], R2 ;  /* 0x03000002ffffb9a7 */ /* 0x0005e20008000008 */
[----:B------:R-:W-:Y:S01]  /*1bf0*/  @UP0 UMOV UR18, URZ ;  /* 0x000000ff00120c82 */ /* 0x000fe20008000000 */
[----:B------:R-:W-:Y:S01]  /*1c00*/  BAR.SYNC.DEFER_BLOCKING 0x0 ;  /* 0x0000000000007b1d */ /* 0x000fe20000010000 */
[----:B------:R-:W-:-:S05]  /*1c10*/  UISETP.NE.U32.AND UP0, UPT, UR22, URZ, UPT ;  /* 0x000000ff1600728c */ /* 0x000fca000bf05070 */
[----:B------:R-:W-:Y:S01]  /*1c20*/  VOTEU.ANY UP1, P0 ;  /* 0x0000000000ff7886 */ /* 0x000fe20000020100 */
[----:B------:R-:W-:-:S04]  /*1c30*/  VOTEU.ANY UP3, P0 ;  /* 0x0000000000ff7886 */ /* 0x000fc80000060100 */
[----:B------:R-:W-:Y:S01]  /*1c40*/  @UP1 UIADD3 UR9, UPT, UPT, UR8, 0x30000, URZ ;  /* 0x0003000008091890 */ /* 0x000fe2000fffe0ff */
[----:B------:R-:W-:Y:S01]  /*1c50*/  @UP1 UMOV UR10, URZ ;  /* 0x000000ff000a1c82 */ /* 0x000fe20008000000 */
[----:B------:R2:W-:Y:S01]  /*1c60*/  @UP2 UTMALDG.2D [UR16], [UR24] ;  /* 0x00000010180025b4 */ /* 0x0005e20008008000 */
[----:B------:R3:W-:Y:S06]  /*1c70*/  MEMBAR.ALL.CTA ;  /* 0x0000000000007992 */ /* 0x0007ec0000008000 */
[----:B---3--:R-:W3:Y:S02]  /*1c80*/  FENCE.VIEW.ASYNC.S ;  /* 0x00000000000073c6 */ /* 0x008ee40000000000 */
[----:B---3--:R-:W-:Y:S06]  /*1c90*/  BAR.SYNC.DEFER_BLOCKING 0x0 ;  /* 0x0000000000007b1d */ /* 0x008fec0000010000 */
[----:B------:R2:W-:Y:S02]  /*1ca0*/  @UP3 UTMALDG.2D [UR8], [UR26] ;  /* 0x000000081a0035b4 */ /* 0x0005e40008008000 */
[----:B------:R-:W-:Y:S06]  /*1cb0*/  BAR.SYNC.DEFER_BLOCKING 0x0 ;  /* 0x0000000000007b1d */ /* 0x000fec0000010000 */
[----:B------:R-:W3:Y:S02]  /*1cc0*/  SYNCS.PHASECHK.TRANS64.TRYWAIT P0, [UR8+0x30000], RZ ;  /* 0x030000ffff0075a7 */ /* 0x000ee40008001108 */
[----:B--23--:R-:W-:Y:S05]  /*1cd0*/  @!P0 BRA `(.L_x_60) ;  /* 0x00000018000c8947 */ /* 0x00cfea0003800000 */
.L_x_78:
[----:B------:R-:W-:Y:S05]  /*1ce0*/  BRA.U UP0, `(.L_x_61) ;  /* 0x0000000100747547 */ /* 0x000fea000b800000 */
[----:B------:R-:W-:Y:S02]  /*1cf0*/  USHF.R.U32.HI UR6, URZ, 0x4, UR16 ;  /* 0x00000004ff067899 */ /* 0x000fe40008011610 */
[----:B------:R-:W-:Y:S02]  /*1d00*/  USHF.R.U32.HI UR10, URZ, 0x4, UR8 ;  /* 0x00000004ff0a7899 */ /* 0x000fe40008011608 */
[----:B------:R-:W-:Y:S02]  /*1d10*/  USGXT.U32 UR6, UR6, 0xe ;  /* 0x0000000e0606789a */ /* 0x000fe40008000000 */
[----:B------:R-:W-:Y:S02]  /*1d20*/  USGXT.U32 UR10, UR10, 0xe ;  /* 0x0000000e0a0a789a */ /* 0x000fe40008000000 */
[----:B------:R-:W-:Y:S02]  /*1d30*/  UIADD3 UR34, UP0, UPT, UR6, 0x2, URZ ;  /* 0x0000000206227890 */ /* 0x000fe4000ff1e0ff */
[----:B------:R-:W-:Y:S01]  /*1d40*/  UIADD3 UR32, UP1, UPT, UR10, 0x2, URZ ;  /* 0x000000020a207890 */ /* 0x000fe2000ff3e0ff */
[----:B------:R-:W-:Y:S01]  /*1d50*/  UMOV UR4, URZ ;  /* 0x000000ff00047c82 */ /* 0x000fe20008000000 */
[----:B------:R-:W-:Y:S01]  /*1d60*/  UMOV UR5, URZ ;  /* 0x000000ff00057c82 */ /* 0x000fe20008000000 */
[----:B------:R-:W-:-:S02]  /*1d70*/  UIADD3.X UR35, UPT, UPT, UR4, 0x40004040, URZ, UP0, !UPT ;  /* 0x4000404004237890 */ /* 0x000fc400087fe4ff */
[----:B------:R-:W-:Y:S02]  /*1d80*/  UIADD3.X UR33, UPT, UPT, UR5, 0x40004040, URZ, UP1, !UPT ;  /* 0x4000404005217890 */ /* 0x000fe40008ffe4ff */
[----:B------:R-:W-:Y:S02]  /*1d90*/  UIADD3.64 UR4, UPT, UPT, UR34, 0x2, URZ ;  /* 0x0000000222047897 */ /* 0x000fe4000fffe0ff */
[----:B------:R-:W-:Y:S02]  /*1da0*/  UIADD3.64 UR16, UPT, UPT, UR32, 0x2, URZ ;  /* 0x0000000220107897 */ /* 0x000fe4000fffe0ff */
[----:B------:R-:W-:Y:S02]  /*1db0*/  UIADD3.64 UR28, UPT, UPT, UR34, 0x4, URZ ;  /* 0x00000004221c7897 */ /* 0x000fe4000fffe0ff */
[----:B------:R-:W-:Y:S01]  /*1dc0*/  UIADD3.64 UR30, UPT, UPT, UR32, 0x4, URZ ;  /* 0x00000004201e7897 */ /* 0x000fe2000fffe0ff */
[----:B------:R-:W-:Y:S01]  /*1dd0*/  UMOV UR36, 0x0 ;  /* 0x0000000000247882 */ /* 0x000fe20000000000 */
[----:B------:R-:W-:Y:S01]  /*1de0*/  UMOV UR37, 0x8400490 ;  /* 0x0840049000257882 */ /* 0x000fe20000000000 */
[----:B------:R-:W-:Y:S01]  /*1df0*/  UMOV UR7, 0x40004040 ;  /* 0x4000404000077882 */ /* 0x000fe20000000000 */
[----:B------:R-:W-:Y:S01]  /*1e00*/  UMOV UR11, 0x40004040 ;  /* 0x40004040000b7882 */ /* 0x000fe20000000000 */
[----:B------:R-:W-:Y:S01]  /*1e10*/  UMOV UR38, 0x0 ;  /* 0x0000000000267882 */ /* 0x000fe20000000000 */
[----:B------:R-:W-:Y:S01]  /*1e20*/  UMOV UR39, 0x8400490 ;  /* 0x0840049000277882 */ /* 0x000fe20000000000 */
[----:B------:R-:W-:Y:S01]  /*1e30*/  UMOV UR40, 0x0 ;  /* 0x0000000000287882 */ /* 0x000fe20000000000 */
[----:B------:R-:W-:Y:S01]  /*1e40*/  UMOV UR41, 0x8400490 ;  /* 0x0840049000297882 */ /* 0x000fe20000000000 */
[----:B------:R2:W-:Y:S01]  /*1e50*/  UTCHMMA gdesc[UR6], gdesc[UR10], tmem[UR23], tmem[UR36], idesc[UR37], !UPT ;  /* 0x00ff240a060075ea */ /* 0x0005e2000f800017 */
[----:B------:R-:W-:Y:S01]  /*1e60*/  UMOV UR42, 0x0 ;  /* 0x00000000002a7882 */ /* 0x000fe20000000000 */
[----:B------:R-:W-:Y:S01]  /*1e70*/  UMOV UR43, 0x8400490 ;  /* 0x08400490002b7882 */ /* 0x000fe20000000000 */
[----:B------:R2:W-:Y:S01]  /*1e80*/  UTCHMMA gdesc[UR34], gdesc[UR32], tmem[UR23], tmem[UR38], idesc[UR39], UPT ;  /* 0x00ff2620220075ea */ /* 0x0005e2000b800017 */
[----:B------:R2:W-:Y:S01]  /*1e90*/  UTCHMMA gdesc[UR4], gdesc[UR16], tmem[UR23], tmem[UR40], idesc[UR41], UPT ;  /* 0x00ff2810040075ea */ /* 0x0005e2000b800017 */
[----:B------:R2:W-:Y:S01]  /*1ea0*/  UTCHMMA gdesc[UR28], gdesc[UR30], tmem[UR23], tmem[UR42], idesc[UR43], UPT ;  /* 0x00ff2a1e1c0075ea */ /* 0x0005e2000b800017 */
[----:B------:R-:W-:Y:S01]  /*1eb0*/  NOP ;  /* 0x0000000000007918 */ /* 0x000fe20000000000 */
.L_x_61:
[----:B------:R-:W-:Y:S01]  /*1ec0*/  ELECT P0, URZ, PT ;  /* 0x0000000000ff782f */ /* 0x000fe20003800000 */
[----:B--2---:R-:W-:Y:S01]  /*1ed0*/  UMOV UR4, UR12 ;  /* 0x0000000c00047c82 */ /* 0x004fe20008000000 */
[----:B------:R-:W-:Y:S02]  /*1ee0*/  UMOV UR5, URZ ;  /* 0x000000ff00057c82 */ /* 0x000fe40008000000 */
[----:B------:R-:W-:-:S13]  /*1ef0*/  ISETP.LT.U32.AND P0, PT, R10, 0x20, P0 ;  /* 0x000000200a00780c */ /* 0x000fda0000701070 */
[----:B------:R-:W-:Y:S01]  /*1f00*/  VOTEU.ANY UP0, P0 ;  /* 0x0000000000ff7886 */ /* 0x000fe20000000100 */
[----:B------:R-:W-:Y:S01]  /*1f10*/  VOTEU.ANY UP1, P0 ;  /* 0x0000000000ff7886 */ /* 0x000fe20000020100 */
[----:B------:R-:W-:-:S03]  /*1f20*/  ISETP.GE.U32.AND P0, PT, R13, 0x41, PT ;  /* 0x000000410d00780c */ /* 0x000fc60003f06070 */
[----:B------:R-:W-:Y:S02]  /*1f30*/  @UP0 UMOV UR4, UR4 ;  /* 0x0000000400040c82 */ /* 0x000fe40008000000 */
[----:B------:R2:W-:Y:S01]  /*1f40*/  @UP1 UTCBAR [UR4], URZ ;  /* 0x000000ff040013e9 */ /* 0x0005e200080000ff */
[----:B------:R-:W-:Y:S06]  /*1f50*/  BAR.SYNC.DEFER_BLOCKING 0x0 ;  /* 0x0000000000007b1d */ /* 0x000fec0000010000 */
[----:B------:R-:W3:Y:S02]  /*1f60*/  SYNCS.PHASECHK.TRANS64.TRYWAIT P1, [UR8+0x30020], RZ ;  /* 0x030020ffff0075a7 */ /* 0x000ee40008021108 */
[----:B--23--:R-:W-:Y:S05]  /*1f70*/  @!P1 BRA `(.L_x_62) ;  /* 0x0000001400709947 */ /* 0x00cfea0003800000 */
.L_x_79:
[----:B------:R-:W-:Y:S01]  /*1f80*/  UMOV UR4, URZ ;  /* 0x000000ff00047c82 */ /* 0x000fe20008000000 */
[----:B------:R-:W-:Y:S05]  /*1f90*/  @!P0 BRA `(.L_x_59) ;  /* 0x0000000400588947 */ /* 0x000fea0003800000 */
[----:B------:R-:W2:Y:S01]  /*1fa0*/  LDCU UR29, c[0x0][0x3a0] ;  /* 0x00007400ff1d77ac */ /* 0x000ea20008000800 */
[----:B------:R-:W-:Y:S01]  /*1fb0*/  UMOV UR9, 0x1 ;  /* 0x0000000100097882 */ /* 0x000fe20000000000 */
[----:B------:R-:W-:-:S05]  /*1fc0*/  UMOV UR18, 0x40 ;  /* 0x0000004000127882 */ /* 0x000fca0000000000 */
.L_x_66:
[----:B------:R-:W-:Y:S01]  /*1fd0*/  BAR.SYNC.DEFER_BLOCKING 0x0 ;  /* 0x0000000000007b1d */ /* 0x000fe20000010000 */
[----:B------:R-:W-:Y:S01]  /*1fe0*/  ULEA UR28, UR9, UR8, 0x3 ;  /* 0x00000008091c7291 */ /* 0x000fe2000f8e18ff */
[----:B------:R-:W-:Y:S01]  /*1ff0*/  @!P3 IMAD.MOV.U32 R2, RZ, RZ, 0xc000 ;  /* 0x0000c000ff02b424 */ /* 0x000fe200078e00ff */
[----:B------:R-:W-:Y:S01]  /*2000*/  ELECT P1, URZ, PT ;  /* 0x0000000000ff782f */ /* 0x000fe20003820000 */
[----:B------:R-:W-:-:S03]  /*2010*/  ULEA UR16, UR9, UR8, 0xe ;  /* 0x0000000809107291 */ /* 0x000fc6000f8e70ff */
[----:B------:R-:W-:Y:S02]  /*2020*/  ISETP.LT.U32.AND P1, PT, R10, 0x20, P1 ;  /* 0x000000200a00780c */ /* 0x000fe40000f21070 */
[----:B------:R-:W-:Y:S01]  /*2030*/  ELECT P0, URZ, PT ;  /* 0x0000000000ff782f */ /* 0x000fe20003800000 */
[----:B------:R-:W-:-:S03]  /*2040*/  UIADD3 UR16, UPT, UPT, UR16, 0x20000, URZ ;  /* 0x0002000010107890 */ /* 0x000fc6000fffe0ff */
[----:B------:R-:W-:Y:S01]  /*2050*/  ISETP.LT.U32.AND P0, PT, R10, 0x20, P0 ;  /* 0x000000200a00780c */ /* 0x000fe20000701070 */
[----:B------:R-:W-:Y:S01]  /*2060*/  ULEA UR12, UR9, UR8, 0xf ;  /* 0x00000008090c7291 */ /* 0x000fe2000f8e78ff */
[----:B------:R-:W-:Y:S01]  /*2070*/  UMOV UR14, UR18 ;  /* 0x00000012000e7c82 */ /* 0x000fe20008000000 */
[----:B------:R-:W-:-:S04]  /*2080*/  USHF.L.U32 UR5, UR4, 0x1f, URZ ;  /* 0x0000001f04057899 */ /* 0x000fc800080006ff */
[----:B------:R-:W-:Y:S01]  /*2090*/  VOTEU.ANY UP0, P1 ;  /* 0x0000000000ff7886 */ /* 0x000fe20000800100 */
[----:B------:R3:W-:Y:S04]  /*20a0*/  @!P3 SYNCS.ARRIVE.TRANS64 RZ, [UR28+0x30000], R2 ;  /* 0x03000002ffffb9a7 */ /* 0x0007e8000800001c */
[----:B------:R-:W-:Y:S01]  /*20b0*/  @UP0 UIADD3 UR17, UPT, UPT, UR28, 0x30000, URZ ;  /* 0x000300001c110890 */ /* 0x000fe2000fffe0ff */
[----:B------:R-:W-:Y:S01]  /*20c0*/  VOTEU.ANY UP0, P1 ;  /* 0x0000000000ff7886 */ /* 0x000fe20000800100 */
[----:B------:R-:W-:Y:S01]  /*20d0*/  BAR.SYNC.DEFER_BLOCKING 0x0 ;  /* 0x0000000000007b1d */ /* 0x000fe20000010000 */
[----:B---3--:R-:W-:-:S05]  /*20e0*/  IMAD.U32 R2, RZ, RZ, UR5 ;  /* 0x00000005ff027e24 */ /* 0x008fca000f8e00ff */
[----:B------:R-:W-:-:S05]  /*20f0*/  VOTEU.ANY UP1, P0 ;  /* 0x0000000000ff7886 */ /* 0x000fca0000020100 */
[----:B------:R-:W-:Y:S01]  /*2100*/  @UP1 UIADD3 UR13, UPT, UPT, UR28, 0x30000, URZ ;  /* 0x000300001c0d1890 */ /* 0x000fe2000fffe0ff */
[----:B------:R-:W-:Y:S01]  /*2110*/  VOTEU.ANY UP1, P0 ;  /* 0x0000000000ff7886 */ /* 0x000fe20000020100 */
[----:B------:R3:W-:Y:S01]  /*2120*/  @UP0 UTMALDG.2D [UR16], [UR24] ;  /* 0x00000010180005b4 */ /* 0x0007e20008008000 */
[----:B------:R-:W-:Y:S01]  /*2130*/  UISETP.NE.U32.AND UP0, UPT, UR22, URZ, UPT ;  /* 0x000000ff1600728c */ /* 0x000fe2000bf05070 */
[----:B------:R5:W-:Y:S06]  /*2140*/  MEMBAR.ALL.CTA ;  /* 0x0000000000007992 */ /* 0x000bec0000008000 */
[----:B-----5:R-:W5:Y:S02]  /*2150*/  FENCE.VIEW.ASYNC.S ;  /* 0x00000000000073c6 */ /* 0x020f640000000000 */
[----:B-----5:R-:W-:Y:S06]  /*2160*/  BAR.SYNC.DEFER_BLOCKING 0x0 ;  /* 0x0000000000007b1d */ /* 0x020fec0000010000 */
[----:B------:R3:W-:Y:S02]  /*2170*/  @UP1 UTMALDG.2D [UR12], [UR26] ;  /* 0x0000000c1a0015b4 */ /* 0x0007e40008008000 */
[----:B------:R-:W-:Y:S06]  /*2180*/  BAR.SYNC.DEFER_BLOCKING 0x0 ;  /* 0x0000000000007b1d */ /* 0x000fec0000010000 */
[----:B------:R-:W5:Y:S02]  /*2190*/  SYNCS.PHASECHK.TRANS64.TRYWAIT P0, [UR28+0x30000], R2 ;  /* 0x03000002ff0075a7 */ /* 0x000f64000800111c */
[----:B---3-5:R-:W-:Y:S05]  /*21a0*/  @!P0 BRA `(.L_x_63) ;  /* 0x0000001000f08947 */ /* 0x028fea0003800000 */
.L_x_80:
        /* <DEDUP_REMOVED lines=11> */
[----:B------:R-:W-:Y:S02]  /*2260*/  UIADD3 UR6, UP0, UPT, UR16, 0x2, URZ ;  /* 0x0000000210067890 */ /* 0x000fe4000ff1e0ff */
[----:B------:R-:W-:Y:S02]  /*2270*/  UIADD3 UR32, UP1, UPT, UR30, 0x2, URZ ;  /* 0x000000021e207890 */ /* 0x000fe4000ff3e0ff */
[----:B------:R-:W-:Y:S02]  /*2280*/  UIADD3 UR34, UP2, UPT, UR16, 0x4, URZ ;  /* 0x0000000410227890 */ /* 0x000fe4000ff5e0ff */
[----:B------:R-:W-:Y:S02]  /*2290*/  UIADD3 UR36, UP3, UPT, UR30, 0x4, URZ ;  /* 0x000000041e247890 */ /* 0x000fe4000ff7e0ff */
[----:B------:R-:W-:-:S02]  /*22a0*/  UIADD3.X UR7, UPT, UPT, UR17, URZ, URZ, UP0, !UPT ;  /* 0x000000ff11077290 */ /* 0x000fc400087fe4ff */
[----:B------:R-:W-:Y:S02]  /*22b0*/  UIADD3.X UR33, UPT, UPT, UR31, URZ, URZ, UP1, !UPT ;  /* 0x000000ff1f217290 */ /* 0x000fe40008ffe4ff */
[----:B------:R-:W-:Y:S02]  /*22c0*/  UIADD3.X UR35, UPT, UPT, UR17, URZ, URZ, UP2, !UPT ;  /* 0x000000ff11237290 */ /* 0x000fe400097fe4ff */
[----:B------:R-:W-:Y:S01]  /*22d0*/  UIADD3.X UR37, UPT, UPT, UR31, URZ, URZ, UP3, !UPT ;  /* 0x000000ff1f257290 */ /* 0x000fe20009ffe4ff */
        /* <DEDUP_REMOVED lines=8> */
[----:B------:R3:W-:Y:S01]  /*2360*/  UTCHMMA gdesc[UR10], gdesc[UR12], tmem[UR23], tmem[UR38], idesc[UR39], UPT ;  /* 0x00ff260c0a0075ea */ /* 0x0007e2000b800017 */
[----:B------:R-:W-:Y:S01]  /*2370*/  UMOV UR44, 0x0 ;  /* 0x00000000002c7882 */ /* 0x000fe20000000000 */
[----:B------:R-:W-:Y:S01]  /*2380*/  UMOV UR45, 0x8400490 ;  /* 0x08400490002d7882 */ /* 0x000fe20000000000 */
[----:B------:R3:W-:Y:S01]  /*2390*/  UTCHMMA gdesc[UR16], gdesc[UR30], tmem[UR23], tmem[UR40], idesc[UR41], UPT ;  /* 0x00ff281e100075ea */ /* 0x0007e2000b800017 */
[----:B------:R3:W-:Y:S01]  /*23a0*/  UTCHMMA gdesc[UR6], gdesc[UR32], tmem[UR23], tmem[UR42], idesc[UR43], UPT ;  /* 0x00ff2a20060075ea */ /* 0x0007e2000b800017 */
[----:B------:R3:W-:Y:S01]  /*23b0*/  UTCHMMA gdesc[UR34], gdesc[UR36], tmem[UR23], tmem[UR44], idesc[UR45], UPT ;  /* 0x00ff2c24220075ea */ /* 0x0007e2000b800017 */
[----:B------:R-:W-:Y:S01]  /*23c0*/  NOP ;  /* 0x0000000000007918 */ /* 0x000fe20000000000 */
.L_x_64:
[----:B------:R-:W-:Y:S01]  /*23d0*/  ELECT P0, URZ, PT ;  /* 0x0000000000ff782f */ /* 0x000fe20003800000 */
[----:B---3--:R-:W-:-:S03]  /*23e0*/  UIADD3 UR6, UPT, UPT, UR28, 0x30020, URZ ;  /* 0x000300201c067890 */ /* 0x008fc6000fffe0ff */
[----:B------:R-:W-:Y:S01]  /*23f0*/  ISETP.LT.U32.AND P0, PT, R10, 0x20, P0 ;  /* 0x000000200a00780c */ /* 0x000fe20000701070 */
[----:B------:R-:W-:-:S12]  /*2400*/  UMOV UR7, URZ ;  /* 0x000000ff00077c82 */ /* 0x000fd80008000000 */
[----:B------:R-:W-:Y:S01]  /*2410*/  VOTEU.ANY UP0, P0 ;  /* 0x0000000000ff7886 */ /* 0x000fe20000000100 */
[----:B------:R-:W-:-:S04]  /*2420*/  VOTEU.ANY UP1, P0 ;  /* 0x0000000000ff7886 */ /* 0x000fc80000020100 */
[----:B------:R-:W-:Y:S02]  /*2430*/  @UP0 UMOV UR6, UR6 ;  /* 0x0000000600060c82 */ /* 0x000fe40008000000 */
[----:B------:R3:W-:Y:S01]  /*2440*/  @UP1 UTCBAR [UR6], URZ ;  /* 0x000000ff060013e9 */ /* 0x0007e200080000ff */
[----:B------:R-:W-:Y:S06]  /*2450*/  BAR.SYNC.DEFER_BLOCKING 0x0 ;  /* 0x0000000000007b1d */ /* 0x000fec0000010000 */
[----:B------:R-:W5:Y:S02]  /*2460*/  SYNCS.PHASECHK.TRANS64.TRYWAIT P0, [UR28+0x30020], R2 ;  /* 0x03002002ff0075a7 */ /* 0x000f64000800111c */
[----:B---3-5:R-:W-:Y:S05]  /*2470*/  @!P0 BRA `(.L_x_65) ;  /* 0x0000001000488947 */ /* 0x028fea0003800000 */
.L_x_81:
[----:B------:R-:W-:Y:S02]  /*2480*/  UIADD3 UR9, UPT, UPT, UR9, 0x1, URZ ;  /* 0x0000000109097890 */ /* 0x000fe4000fffe0ff */
[----:B------:R-:W-:Y:S02]  /*2490*/  UIADD3 UR18, UPT, UPT, UR18, 0x40, URZ ;  /* 0x0000004012127890 */ /* 0x000fe4000fffe0ff */
[----:B------:R-:W-:-:S04]  /*24a0*/  UISETP.NE.U32.AND UP0, UPT, UR9, 0x4, UPT ;  /* 0x000000040900788c */ /* 0x000fc8000bf05070 */
[----:B------:R-:W-:Y:S02]  /*24b0*/  USEL UR5, URZ, 0x1, UP0 ;  /* 0x00000001ff057887 */ /* 0x000fe40008000000 */
[----:B------:R-:W-:Y:S02]  /*24c0*/  USEL UR9, UR9, URZ, UP0 ;  /* 0x000000ff09097287 */ /* 0x000fe40008000000 */
[----:B--2---:R-:W-:Y:S02]  /*24d0*/  UISETP.GE.AND UP0, UPT, UR18, UR29, UPT ;  /* 0x0000001d1200728c */ /* 0x004fe4000bf06270 */
[----:B------:R-:W-:-:S07]  /*24e0*/  ULOP3.LUT UR4, UR4, UR5, URZ, 0x3c, !UPT ;  /* 0x0000000504047292 */ /* 0x000fce000f8e3cff */
[----:B------:R-:W-:Y:S05]  /*24f0*/  BRA.U !UP0, `(.L_x_66) ;  /* 0xfffffff908b47547 */ /* 0x000fea000b83ffff */
.L_x_59:
[----:B---3-5:R-:W-:Y:S06]  /*2500*/  BAR.SYNC.DEFER_BLOCKING 0x0 ;  /* 0x0000000000007b1d */ /* 0x028fec0000010000 */
[----:B------:R-:W-:Y:S04]  /*2510*/  BSSY.RECONVERGENT B5, `(.L_x_67) ;  /* 0x0000004000057945 */ /* 0x000fe80003800200 */
[----:B------:R-:W-:Y:S05]  /*2520*/  @P3 BRA `(.L_x_68) ;  /* 0x0000000000083947 */ /* 0x000fea0003800000 */
[----:B------:R-:W2:Y:S02]  /*2530*/  SYNCS.CCTL.IV [UR8+0x30000] ;  /* 0x03000000ff0079b1 */ /* 0x000ea40008000008 */
[----:B--2---:R-:W2:Y:S02]  /*2540*/  SYNCS.CCTL.IV [UR8+0x30020] ;  /* 0x03002000ff0079b1 */ /* 0x004ea40008000008 */
.L_x_68:
[----:B------:R-:W-:Y:S05]  /*2550*/  BSYNC.RECONVERGENT B5 ;  /* 0x0000000000057941 */ /* 0x000fea0003800200 */
.L_x_67:
[----:B--2---:R-:W-:Y:S06]  /*2560*/  BAR.SYNC.DEFER_BLOCKING 0x0 ;  /* 0x0000000000007b1d */ /* 0x004fec0000010000 */
[----:B------:R-:W-:Y:S04]  /*2570*/  BSSY.RECONVERGENT B5, `(.L_x_69) ;  /* 0x0000004000057945 */ /* 0x000fe80003800200 */
[----:B------:R-:W-:Y:S05]  /*2580*/  @P3 BRA `(.L_x_70) ;  /* 0x0000000000083947 */ /* 0x000fea0003800000 */
[----:B------:R-:W2:Y:S02]  /*2590*/  SYNCS.CCTL.IV [UR8+0x30008] ;  /* 0x03000800ff0079b1 */ /* 0x000ea40008000008 */
[----:B--2---:R-:W2:Y:S02]  /*25a0*/  SYNCS.CCTL.IV [UR8+0x30028] ;  /* 0x03002800ff0079b1 */ /* 0x004ea40008000008 */
.L_x_70:
[----:B------:R-:W-:Y:S05]  /*25b0*/  BSYNC.RECONVERGENT B5 ;  /* 0x0000000000057941 */ /* 0x000fea0003800200 */
.L_x_69:
[----:B--2---:R-:W-:Y:S06]  /*25c0*/  BAR.SYNC.DEFER_BLOCKING 0x0 ;  /* 0x0000000000007b1d */ /* 0x004fec0000010000 */
[----:B------:R-:W-:Y:S04]  /*25d0*/  BSSY.RECONVERGENT B5, `(.L_x_71) ;  /* 0x0000004000057945 */ /* 0x000fe80003800200 */
[----:B------:R-:W-:Y:S05]  /*25e0*/  @P3 BRA `(.L_x_72) ;  /* 0x0000000000083947 */ /* 0x000fea0003800000 */
[----:B------:R-:W2:Y:S02]  /*25f0*/  SYNCS.CCTL.IV [UR8+0x30010] ;  /* 0x03001000ff0079b1 */ /* 0x000ea40008000008 */
[----:B--2---:R-:W2:Y:S02]  /*2600*/  SYNCS.CCTL.IV [UR8+0x30030] ;  /* 0x03003000ff0079b1 */ /* 0x004ea40008000008 */
.L_x_72:
[----:B------:R-:W-:Y:S05]  /*2610*/  BSYNC.RECONVERGENT B5 ;  /* 0x0000000000057941 */ /* 0x000fea0003800200 */
.L_x_71:
[----:B--2---:R-:W-:Y:S06]  /*2620*/  BAR.SYNC.DEFER_BLOCKING 0x0 ;  /* 0x0000000000007b1d */ /* 0x004fec0000010000 */
[----:B------:R-:W-:Y:S04]  /*2630*/  BSSY.RECONVERGENT B5, `(.L_x_73) ;  /* 0x0000004000057945 */ /* 0x000fe80003800200 */
[----:B------:R-:W-:Y:S05]  /*2640*/  @P3 BRA `(.L_x_74) ;  /* 0x0000000000083947 */ /* 0x000fea0003800000 */
[----:B------:R-:W2:Y:S02]  /*2650*/  SYNCS.CCTL.IV [UR8+0x30018] ;  /* 0x03001800ff0079b1 */ /* 0x000ea40008000008 */
[----:B--2---:R-:W2:Y:S02]  /*2660*/  SYNCS.CCTL.IV [UR8+0x30038] ;  /* 0x03003800ff0079b1 */ /* 0x004ea40008000008 */
.L_x_74:
[----:B------:R-:W-:Y:S05]  /*2670*/  BSYNC.RECONVERGENT B5 ;  /* 0x0000000000057941 */ /* 0x000fea0003800200 */
.L_x_73:
[----:B------:R-:W-:Y:S01]  /*2680*/  ULOP3.LUT UR22, UR22, 0x3, URZ, 0xc0, !UPT ;  /* 0x0000000316167892 */ /* 0x000fe2000f8ec0ff */
[C---:B------:R-:W-:Y:S01]  /*2690*/  IMAD.SHL.U32 R2, R0.reuse, 0x80, RZ ;  /* 0x0000008000027824 */ /* 0x040fe200078e00ff */
[----:B------:R-:W-:Y:S01]  /*26a0*/  UMOV UR6, UR19 ;  /* 0x0000001300067c82 */ /* 0x000fe20008000000 */
[----:B------:R-:W-:Y:S01]  /*26b0*/  IMAD.SHL.U32 R3, R0, 0x10, RZ ;  /* 0x0000001000037824 */ /* 0x000fe200078e00ff */
[----:B------:R-:W-:Y:S02]  /*26c0*/  ULEA UR4, UR22, UR23, 0x15 ;  /* 0x0000001716047291 */ /* 0x000fe4000f8ea8ff */
[----:B------:R-:W-:Y:S01]  /*26d0*/  LOP3.LUT R0, R2, 0x3f80, RZ, 0xc0, !PT ;  /* 0x00003f8002007812 */ /* 0x000fe200078ec0ff */
[----:B------:R-:W-:Y:S01]  /*26e0*/  ULEA UR5, UR22, UR15, 0x6 ;  /* 0x0000000f16057291 */ /* 0x000fe2000f8e30ff */
[----:B------:R-:W-:Y:S02]  /*26f0*/  ELECT P0, URZ, PT ;  /* 0x0000000000ff782f */ /* 0x000fe40003800000 */
[----:B------:R-:W-:-:S03]  /*2700*/  LOP3.LUT R0, R0, 0x70, R3, 0xf8, !PT ;  /* 0x0000007000007812 */ /* 0x000fc600078ef803 */
[----:B------:R-:W3:Y:S01]  /*2710*/  LDTM.x64 R96, tmem[UR4] ;  /* 0x00000004006079ee */ /* 0x000ee20008340000 */
[C---:B------:R-:W-:Y:S02]  /*2720*/  LOP3.LUT R2, R0.reuse, 0x10, RZ, 0x3c, !PT ;  /* 0x0000001000027812 */ /* 0x040fe400078e3cff */
[----:B------:R-:W-:Y:S02]  /*2730*/  LOP3.LUT R3, R0, 0x20, RZ, 0x3c, !PT ;  /* 0x0000002000037812 */ /* 0x000fe400078e3cff */
[----:B---3--:R-:W-:Y:S02]  /*2740*/  F2FP.BF16.F32.PACK_AB R160, R97, R96 ;  /* 0x0000006061a0723e */ /* 0x008fe400000010ff */
[----:B------:R-:W-:Y:S02]  /*2750*/  F2FP.BF16.F32.PACK_AB R161, R99, R98 ;  /* 0x0000006263a1723e */ /* 0x000fe400000010ff */
[----:B------:R-:W-:Y:S02]  /*2760*/  F2FP.BF16.F32.PACK_AB R162, R101, R100 ;  /* 0x0000006465a2723e */ /* 0x000fe400000010ff */
[----:B------:R-:W-:-:S02]  /*2770*/  F2FP.BF16.F32.PACK_AB R163, R103, R102 ;  /* 0x0000006667a3723e */ /* 0x000fc400000010ff */
[----:B------:R-:W-:Y:S02]  /*2780*/  F2FP.BF16.F32.PACK_AB R164, R105, R104 ;  /* 0x0000006869a4723e */ /* 0x000fe400000010ff */
[----:B------:R-:W-:Y:S02]  /*2790*/  F2FP.BF16.F32.PACK_AB R165, R107, R106 ;  /* 0x0000006a6ba5723e */ /* 0x000fe400000010ff */
[----:B------:R-:W-:Y:S02]  /*27a0*/  F2FP.BF16.F32.PACK_AB R166, R109, R108 ;  /* 0x0000006c6da6723e */ /* 0x000fe400000010ff */
[----:B------:R-:W-:Y:S02]  /*27b0*/  F2FP.BF16.F32.PACK_AB R167, R111, R110 ;  /* 0x0000006e6fa7723e */ /* 0x000fe400000010ff */
[----:B------:R-:W3:Y:S01]  /*27c0*/  LDTM.x64 R48, tmem[UR4+0x40] ;  /* 0x00004004003079ee */ /* 0x000ee20008340000 */
[----:B------:R-:W-:Y:S02]  /*27d0*/  F2FP.BF16.F32.PACK_AB R112, R113, R112 ;  /* 0x000000707170723e */ /* 0x000fe400000010ff */
[----:B------:R-:W-:-:S02]  /*27e0*/  F2FP.BF16.F32.PACK_AB R120, R121, R120 ;  /* 0x000000787978723e */ /* 0x000fc400000010ff */
[----:B------:R-:W-:Y:S02]  /*27f0*/  F2FP.BF16.F32.PACK_AB R128, R129, R128 ;  /* 0x000000808180723e */ /* 0x000fe400000010ff */
[----:B------:R-:W-:Y:S02]  /*2800*/  F2FP.BF16.F32.PACK_AB R113, R115, R114 ;  /* 0x000000727371723e */ /* 0x000fe400000010ff */
[----:B------:R-:W-:Y:S02]  /*2810*/  F2FP.BF16.F32.PACK_AB R121, R123, R122 ;  /* 0x0000007a7b79723e */ /* 0x000fe400000010ff */
[----:B------:R-:W-:Y:S02]  /*2820*/  F2FP.BF16.F32.PACK_AB R129, R131, R130 ;  /* 0x000000828381723e */ /* 0x000fe400000010ff */
[----:B------:R-:W-:Y:S02]  /*2830*/  F2FP.BF16.F32.PACK_AB R114, R117, R116 ;  /* 0x000000747572723e */ /* 0x000fe400000010ff */
[----:B------:R-:W-:-:S02]  /*2840*/  F2FP.BF16.F32.PACK_AB R115, R119, R118 ;  /* 0x000000767773723e */ /* 0x000fc400000010ff */
[----:B------:R-:W-:Y:S02]  /*2850*/  F2FP.BF16.F32.PACK_AB R122, R125, R124 ;  /* 0x0000007c7d7a723e */ /* 0x000fe400000010ff */
[----:B------:R-:W-:Y:S02]  /*2860*/  F2FP.BF16.F32.PACK_AB R123, R127, R126 ;  /* 0x0000007e7f7b723e */ /* 0x000fe400000010ff */
[----:B------:R-:W-:Y:S02]  /*2870*/  F2FP.BF16.F32.PACK_AB R130, R133, R132 ;  /* 0x000000848582723e */ /* 0x000fe400000010ff */
[----:B------:R-:W-:Y:S02]  /*2880*/  F2FP.BF16.F32.PACK_AB R136, R137, R136 ;  /* 0x000000888988723e */ /* 0x000fe400000010ff */
[----:B---3--:R-:W-:Y:S02]  /*2890*/  F2FP.BF16.F32.PACK_AB R116, R49, R48 ;  /* 0x000000303174723e */ /* 0x008fe400000010ff */
        /* <DEDUP_REMOVED lines=9> */
[----:B----4-:R-:W3:Y:S01]  /*2930*/  LDTM.x64 R4, tmem[UR4+0x80] ;  /* 0x00008004000479ee */ /* 0x010ee20008340000 */
        /* <DEDUP_REMOVED lines=63> */
[----:B------:R-:W-:Y:S01]  /*2d30*/  NOP ;  /* 0x0000000000007918 */ /* 0x000fe20000000000 */
[----:B--2---:R-:W-:Y:S01]  /*2d40*/  STS.128 [R0+UR8], R160 ;  /* 0x000000a000007988 */ /* 0x004fe20008000c08 */
[----:B------:R-:W-:Y:S01]  /*2d50*/  F2FP.BF16.F32.PACK_AB R152, R153, R152 ;  /* 0x000000989998723e */ /* 0x000fe200000010ff */
[----:B------:R-:W-:Y:S01]  /*2d60*/  ULEA UR4, UR22, UR8, 0xe ;  /* 0x0000000816047291 */ /* 0x000fe2000f8e70ff */
[----:B------:R-:W-:Y:S01]  /*2d70*/  F2FP.BF16.F32.PACK_AB R153, R155, R154 ;  /* 0x0000009a9b99723e */ /* 0x000fe200000010ff */
[----:B------:R-:W-:Y:S01]  /*2d80*/  STS.128 [R0+UR8+0x4000], R116 ;  /* 0x0040007400007988 */ /* 0x000fe20008000c08 */
[----:B------:R-:W-:-:S02]  /*2d90*/  F2FP.BF16.F32.PACK_AB R154, R157, R156 ;  /* 0x0000009c9d9a723e */ /* 0x000fc400000010ff */
[----:B------:R-:W-:Y:S01]  /*2da0*/  F2FP.BF16.F32.PACK_AB R155, R159, R158 ;  /* 0x0000009e9f9b723e */ /* 0x000fe200000010ff */
[----:B------:R-:W-:Y:S01]  /*2db0*/  STS.128 [R0+UR8+0x8000], R68 ;  /* 0x0080004400007988 */ /* 0x000fe20008000c08 */
[----:B---3--:R-:W-:Y:S02]  /*2dc0*/  F2FP.BF16.F32.PACK_AB R4, R5, R4 ;  /* 0x000000040504723e */ /* 0x008fe400000010ff */
[----:B------:R-:W-:Y:S02]  /*2dd0*/  F2FP.BF16.F32.PACK_AB R5, R7, R6 ;  /* 0x000000060705723e */ /* 0x000fe400000010ff */
[----:B------:R-:W-:Y:S02]  /*2de0*/  F2FP.BF16.F32.PACK_AB R12, R13, R12 ;  /* 0x0000000c0d0c723e */ /* 0x000fe400000010ff */
[----:B------:R-:W-:Y:S02]  /*2df0*/  F2FP.BF16.F32.PACK_AB R6, R9, R8 ;  /* 0x000000080906723e */ /* 0x000fe400000010ff */
[----:B------:R-:W-:-:S02]  /*2e00*/  F2FP.BF16.F32.PACK_AB R7, R11, R10 ;  /* 0x0000000a0b07723e */ /* 0x000fc400000010ff */
[----:B------:R-:W-:Y:S02]  /*2e10*/  F2FP.BF16.F32.PACK_AB R13, R15, R14 ;  /* 0x0000000e0f0d723e */ /* 0x000fe400000010ff */
[----:B------:R-:W-:Y:S01]  /*2e20*/  F2FP.BF16.F32.PACK_AB R20, R21, R20 ;  /* 0x000000141514723e */ /* 0x000fe200000010ff */
[----:B------:R2:W-:Y:S01]  /*2e30*/  STS.128 [R0+UR8+0xc000], R4 ;  /* 0x00c0000400007988 */ /* 0x0005e20008000c08 */
[----:B------:R-:W-:Y:S02]  /*2e40*/  F2FP.BF16.F32.PACK_AB R14, R17, R16 ;  /* 0x00000010110e723e */ /* 0x000fe400000010ff */
[----:B------:R-:W-:Y:S01]  /*2e50*/  F2FP.BF16.F32.PACK_AB R15, R19, R18 ;  /* 0x00000012130f723e */ /* 0x000fe200000010ff */
[----:B------:R-:W-:Y:S01]  /*2e60*/  STS.128 [R2+UR8], R164 ;  /* 0x000000a402007988 */ /* 0x000fe20008000c08 */
[----:B------:R-:W-:Y:S02]  /*2e70*/  F2FP.BF16.F32.PACK_AB R21, R23, R22 ;  /* 0x000000161715723e */ /* 0x000fe400000010ff */
[----:B------:R-:W-:Y:S01]  /*2e80*/  F2FP.BF16.F32.PACK_AB R22, R25, R24 ;  /* 0x000000181916723e */ /* 0x000fe200000010ff */
[----:B------:R-:W-:Y:S01]  /*2e90*/  STS.128 [R2+UR8+0x4000], R124 ;  /* 0x0040007c02007988 */ /* 0x000fe20008000c08 */
[----:B------:R-:W-:-:S02]  /*2ea0*/  F2FP.BF16.F32.PACK_AB R23, R27, R26 ;  /* 0x0000001a1b17723e */ /* 0x000fc400000010ff */
[----:B------:R-:W-:Y:S01]  /*2eb0*/  F2FP.BF16.F32.PACK_AB R28, R29, R28 ;  /* 0x0000001c1d1c723e */ /* 0x000fe200000010ff */
[----:B------:R-:W-:Y:S01]  /*2ec0*/  STS.128 [R2+UR8+0x8000], R76 ;  /* 0x0080004c02007988 */ /* 0x000fe20008000c08 */
[----:B------:R-:W-:Y:S02]  /*2ed0*/  F2FP.BF16.F32.PACK_AB R29, R31, R30 ;  /* 0x0000001e1f1d723e */ /* 0x000fe400000010ff */
[----:B------:R-:W-:Y:S01]  /*2ee0*/  F2FP.BF16.F32.PACK_AB R36, R37, R36 ;  /* 0x000000242524723e */ /* 0x000fe200000010ff */
[----:B------:R3:W-:Y:S01]  /*2ef0*/  STS.128 [R2+UR8+0xc000], R12 ;  /* 0x00c0000c02007988 */ /* 0x0007e20008000c08 */
[----:B------:R-:W-:Y:S02]  /*2f00*/  F2FP.BF16.F32.PACK_AB R30, R33, R32 ;  /* 0x00000020211e723e */ /* 0x000fe400000010ff */
[----:B------:R-:W-:Y:S01]  /*2f10*/  F2FP.BF16.F32.PACK_AB R31, R35, R34 ;  /* 0x00000022231f723e */ /* 0x000fe200000010ff */
[----:B------:R-:W-:Y:S01]  /*2f20*/  STS.128 [R3+UR8], R112 ;  /* 0x0000007003007988 */ /* 0x000fe20008000c08 */
[----:B------:R-:W-:-:S02]  /*2f30*/  F2FP.BF16.F32.PACK_AB R37, R39, R38 ;  /* 0x000000262725723e */ /* 0x000fc400000010ff */
[----:B------:R-:W-:Y:S01]  /*2f40*/  F2FP.BF16.F32.PACK_AB R44, R45, R44 ;  /* 0x0000002c2d2c723e */ /* 0x000fe200000010ff */
[----:B------:R-:W-:Y:S01]  /*2f50*/  STS.128 [R3+UR8+0x4000], R132 ;  /* 0x0040008403007988 */ /* 0x000fe20008000c08 */
[----:B------:R-:W-:Y:S02]  /*2f60*/  LOP3.LUT R8, R0, 0x30, RZ, 0x3c, !PT ;  /* 0x0000003000087812 */ /* 0x000fe400078e3cff */
[----:B------:R-:W-:Y:S01]  /*2f70*/  F2FP.BF16.F32.PACK_AB R38, R41, R40 ;  /* 0x000000282926723e */ /* 0x000fe200000010ff */
[----:B------:R-:W-:Y:S01]  /*2f80*/  STS.128 [R3+UR8+0x8000], R84 ;  /* 0x0080005403007988 */ /* 0x000fe20008000c08 */
[----:B------:R-:W-:Y:S02]  /*2f90*/  F2FP.BF16.F32.PACK_AB R39, R43, R42 ;  /* 0x0000002a2b27723e */ /* 0x000fe400000010ff */
[----:B------:R-:W-:Y:S01]  /*2fa0*/  F2FP.BF16.F32.PACK_AB R45, R47, R46 ;  /* 0x0000002e2f2d723e */ /* 0x000fe200000010ff */
[----:B------:R4:W-:Y:S01]  /*2fb0*/  STS.128 [R3+UR8+0xc000], R20 ;  /* 0x00c0001403007988 */ /* 0x0009e20008000c08 */
[----:B------:R-:W-:-:S02]  /*2fc0*/  F2FP.BF16.F32.PACK_AB R52, R53, R52 ;  /* 0x000000343534723e */ /* 0x000fc400000010ff */
[C---:B--2---:R-:W-:Y:S01]  /*2fd0*/  LOP3.LUT R4, R0.reuse, 0x40, RZ, 0x3c, !PT ;  /* 0x0000004000047812 */ /* 0x044fe200078e3cff */
[----:B------:R2:W-:Y:S01]  /*2fe0*/  STS.128 [R8+UR8], R120 ;  /* 0x0000007808007988 */ /* 0x0005e20008000c08 */
[----:B------:R-:W-:Y:S02]  /*2ff0*/  F2FP.BF16.F32.PACK_AB R46, R49, R48 ;  /* 0x00000030312e723e */ /* 0x000fe400000010ff */
[----:B------:R-:W-:Y:S01]  /*3000*/  F2FP.BF16.F32.PACK_AB R47, R51, R50 ;  /* 0x00000032332f723e */ /* 0x000fe200000010ff */
[----:B------:R2:W-:Y:S01]  /*3010*/  STS.128 [R8+UR8+0x4000], R72 ;  /* 0x0040004808007988 */ /* 0x0005e20008000c08 */
[----:B------:R-:W-:Y:S02]  /*3020*/  F2FP.BF16.F32.PACK_AB R53, R55, R54 ;  /* 0x000000363735723e */ /* 0x000fe400000010ff */
[----:B------:R-:W-:Y:S01]  /*3030*/  F2FP.BF16.F32.PACK_AB R60, R61, R60 ;  /* 0x0000003c3d3c723e */ /* 0x000fe200000010ff */
[----:B------:R2:W-:Y:S01]  /*3040*/  STS.128 [R8+UR8+0x8000], R92 ;  /* 0x0080005c08007988 */ /* 0x0005e20008000c08 */
[----:B---3--:R-:W-:-:S02]  /*3050*/  LOP3.LUT R2, R0, 0x50, RZ, 0x3c, !PT ;  /* 0x0000005000027812 */ /* 0x008fc400078e3cff */
[----:B------:R-:W-:Y:S01]  /*3060*/  F2FP.BF16.F32.PACK_AB R54, R57, R56 ;  /* 0x000000383936723e */ /* 0x000fe200000010ff */
[----:B------:R2:W-:Y:S01]  /*3070*/  STS.128 [R8+UR8+0xc000], R28 ;  /* 0x00c0001c08007988 */ /* 0x0005e20008000c08 */
[----:B------:R-:W-:Y:S02]  /*3080*/  F2FP.BF16.F32.PACK_AB R55, R59, R58 ;  /* 0x0000003a3b37723e */ /* 0x000fe400000010ff */
[----:B------:R-:W-:Y:S01]  /*3090*/  F2FP.BF16.F32.PACK_AB R61, R63, R62 ;  /* 0x0000003e3f3d723e */ /* 0x000fe200000010ff */
[----:B------:R2:W-:Y:S01]  /*30a0*/  STS.128 [R4+UR8], R128 ;  /* 0x0000008004007988 */ /* 0x0005e20008000c08 */
[----:B----4-:R-:W-:Y:S02]  /*30b0*/  LOP3.LUT R3, R0, 0x60, RZ, 0x3c, !PT ;  /* 0x0000006000037812 */ /* 0x010fe400078e3cff */
[----:B------:R-:W-:Y:S01]  /*30c0*/  F2FP.BF16.F32.PACK_AB R62, R65, R64 ;  /* 0x00000040413e723e */ /* 0x000fe200000010ff */
[----:B------:R2:W-:Y:S01]  /*30d0*/  STS.128 [R4+UR8+0x4000], R80 ;  /* 0x0040005004007988 */ /* 0x0005e20008000c08 */
[----:B------:R-:W-:-:S02]  /*30e0*/  F2FP.BF16.F32.PACK_AB R63, R67, R66 ;  /* 0x00000042433f723e */ /* 0x000fc400000010ff */
[----:B------:R-:W-:Y:S01]  /*30f0*/  LOP3.LUT R0, R0, 0x70, RZ, 0x3c, !PT ;  /* 0x0000007000007812 */ /* 0x000fe200078e3cff */
[----:B------:R2:W-:Y:S04]  /*3100*/  STS.128 [R4+UR8+0x8000], R100 ;  /* 0x0080006404007988 */ /* 0x0005e80008000c08 */
[----:B------:R2:W-:Y:S04]  /*3110*/  STS.128 [R4+UR8+0xc000], R36 ;  /* 0x00c0002404007988 */ /* 0x0005e80008000c08 */
[----:B------:R2:W-:Y:S04]  /*3120*/  STS.128 [R2+UR8], R136 ;  /* 0x0000008802007988 */ /* 0x0005e80008000c08 */
[----:B------:R2:W-:Y:S04]  /*3130*/  STS.128 [R2+UR8+0x4000], R88 ;  /* 0x0040005802007988 */ /* 0x0005e80008000c08 */
        /* <DEDUP_REMOVED lines=9> */
[----:B------:R2:W-:Y:S01]  /*31d0*/  STS.128 [R0+UR8+0xc000], R60 ;  /* 0x00c0003c00007988 */ /* 0x0005e20008000c08 */
[----:B------:R3:W-:Y:S06]  /*31e0*/  MEMBAR.ALL.CTA ;  /* 0x0000000000007992 */ /* 0x0007ec0000008000 */
[----:B---3--:R-:W3:Y:S02]  /*31f0*/  FENCE.VIEW.ASYNC.S ;  /* 0x00000000000073c6 */ /* 0x008ee40000000000 */
[----:B---3--:R-:W-:Y:S06]  /*3200*/  BAR.SYNC.DEFER_BLOCKING 0x0 ;  /* 0x0000000000007b1d */ /* 0x008fec0000010000 */
[----:B------:R2:W-:Y:S01]  /*3210*/  UTMASTG.2D [UR4], [UR20] ;  /* 0x00000004140073b5 */ /* 0x0005e20008008000 */
[----:B------:R0:W-:Y:S01]  /*3220*/  UTMACMDFLUSH ;  /* 0x00000000000079b7 */ /* 0x0001e20000000000 */
[----:B------:R-:W-:-:S04]  /*3230*/  DEPBAR.LE SB0, 0x0 ;  /* 0x000080000000791a */ /* 0x000fc80000000000 */
[----:B------:R-:W-:Y:S08]  /*3240*/  BAR.SYNC.DEFER_BLOCKING 0x0 ;  /* 0x0000000000007b1d */ /* 0x000ff00000010000 */
[----:B------:R-:W-:Y:S06]  /*3250*/  BAR.SYNC.DEFER_BLOCKING 0x0 ;  /* 0x0000000000007b1d */ /* 0x000fec0000010000 */
[----:B--2---:R-:W-:Y:S05]  /*3260*/  @P2 BRA `(.L_x_75) ;  /* 0x0000000000a02947 */ /* 0x004fea0003800000 */
[----:B------:R-:W2:Y:S01]  /*3270*/  S2UR UR5, SR_CgaCtaId ;  /* 0x00000000000579c3 */ /* 0x000ea20000008800 */
[----:B------:R-:W-:Y:S01]  /*3280*/  NOP ;  /* 0x0000000000007918 */ /* 0x000fe20000000000 */
[----:B------:R-:W-:Y:S01]  /*3290*/  UMOV UR4, 0x50 ;  /* 0x0000005000047882 */ /* 0x000fe20000000000 */
[----:B------:R-:W-:Y:S02]  /*32a0*/  IMAD.U32 R0, RZ, RZ, UR23 ;  /* 0x00000017ff007e24 */ /* 0x000fe4000f8e00ff */
[----:B------:R-:W-:Y:S02]  /*32b0*/  IMAD.MOV.U32 R3, RZ, RZ, 0xff ;  /* 0x000000ffff037424 */ /* 0x000fe400078e00ff */
[----:B------:R-:W-:Y:S01]  /*32c0*/  IMAD.MOV.U32 R7, RZ, RZ, 0x1 ;  /* 0x00000001ff077424 */ /* 0x000fe200078e00ff */
[----:B------:R-:W-:-:S04]  /*32d0*/  LOP3.LUT R0, R0, 0xffff, RZ, 0xc0, !PT ;  /* 0x0000ffff00007812 */ /* 0x000fc800078ec0ff */
[----:B------:R-:W-:-:S05]  /*32e0*/  SHF.R.U32.HI R0, RZ, 0x5, R0 ;  /* 0x00000005ff007819 */ /* 0x000fca0000011600 */
[----:B------:R-:W-:Y:S01]  /*32f0*/  VIADD R2, R0, 0x10 ;  /* 0x0000001000027836 */ /* 0x000fe20000000000 */
[----:B------:R-:W-:Y:S01]  /*3300*/  SHF.L.U32 R0, R3, R0, RZ ;  /* 0x0000000003007219 */ /* 0x000fe200000006ff */
[----:B--2---:R-:W-:-:S03]  /*3310*/  ULEA UR6, UR5, UR4, 0x18 ;  /* 0x0000000405067291 */ /* 0x004fc6000f8ec0ff */
[----:B------:R-:W-:-:S04]  /*3320*/  SHF.L.U32 R3, R7, R2, RZ ;  /* 0x0000000207037219 */ /* 0x000fc800000006ff */
[----:B------:R-:W-:Y:S02]  /*3330*/  LOP3.LUT R0, R3, R0, RZ, 0xfc, !PT ;  /* 0x0000000003007212 */ /* 0x000fe400078efcff */
[----:B------:R-:W2:Y:S02]  /*3340*/  LDS R5, [UR6] ;  /* 0x00000006ff057984 */ /* 0x000ea40008000800 */
[C---:B------:R-:W-:Y:S02]  /*3350*/  LOP3.LUT R2, R0.reuse, 0xffff, RZ, 0xc0, !PT ;  /* 0x0000ffff00027812 */ /* 0x040fe400078ec0ff */
[----:B--2---:R-:W-:-:S04]  /*3360*/  LOP3.LUT R3, R0, 0xffff, R5, 0x80, !PT ;  /* 0x0000ffff00037812 */ /* 0x004fc800078e8005 */
[----:B------:R-:W-:-:S13]  /*3370*/  ISETP.NE.AND P0, PT, R3, R2, PT ;  /* 0x000000020300720c */ /* 0x000fda0003f05270 */
[----:B------:R-:W-:Y:S05]  /*3380*/  @P0 BRA `(.L_x_76) ;  /* 0x0000000000500947 */ /* 0x000fea0003800000 */
[----:B------:R-:W-:Y:S02]  /*3390*/  SHF.R.U32.HI R5, RZ, 0x10, R5 ;  /* 0x00000010ff057819 */ /* 0x000fe40000011605 */
[----:B------:R-:W-:-:S04]  /*33a0*/  SHF.R.U32.HI R2, RZ, 0x10, R0 ;  /* 0x00000010ff027819 */ /* 0x000fc80000011600 */
[----:B------:R-:W-:-:S04]  /*33b0*/  LOP3.LUT R5, R5, R2, RZ, 0xc0, !PT ;  /* 0x0000000205057212 */ /* 0x000fc800078ec0ff */
[----:B------:R-:W-:-:S13]  /*33c0*/  ISETP.NE.AND P0, PT, R5, R2, PT ;  /* 0x000000020500720c */ /* 0x000fda0003f05270 */
[----:B------:R-:W-:Y:S05]  /*33d0*/  @P0 BRA `(.L_x_77) ;  /* 0x0000000000300947 */ /* 0x000fea0003800000 */
[----:B------:R-:W-:Y:S01]  /*33e0*/  R2UR UR4, R0 ;  /* 0x00000000000472ca */ /* 0x000fe200000e0000 */
[----:B------:R-:W-:Y:S01]  /*33f0*/  VOTEU.ANY UR5, UPT, PT ;  /* 0x0000000000057886 */ /* 0x000fe200038e0100 */
[----:B------:R-:W2:Y:S01]  /*3400*/  S2R R0, SR_LANEID ;  /* 0x0000000000007919 */ /* 0x000ea20000000000 */
[----:B------:R-:W-:-:S10]  /*3410*/  UFLO.U32 UR5, UR5 ;  /* 0x00000005000572bd */ /* 0x000fd400080e0000 */
[----:B------:R-:W-:-:S06]  /*3420*/  ULOP3.LUT UR4, URZ, UR4, URZ, 0x33, !UPT ;  /* 0x00000004ff047292 */ /* 0x000fcc000f8e33ff */
[----:B------:R-:W-:-:S04]  /*3430*/  IMAD.U32 R2, RZ, RZ, UR4 ;  /* 0x00000004ff027e24 */ /* 0x000fc8000f8e00ff */
[----:B------:R-:W3:Y:S02]  /*3440*/  REDUX UR7, R2 ;  /* 0x00000000020773c4 */ /* 0x000ee40000000000 */
[----:B------:R4:W-:Y:S01]  /*3450*/  UTCATOMSWS.AND URZ, UR4 ;  /* 0x0000000400ff79e3 */ /* 0x0009e20008000000 */
[----:B--2---:R-:W-:Y:S01]  /*3460*/  ISETP.EQ.U32.AND P0, PT, R0, UR5, PT ;  /* 0x0000000500007c0c */ /* 0x004fe2000bf02070 */
[----:B---3--:R-:W-:-:S12]  /*3470*/  IMAD.U32 R0, RZ, RZ, UR7 ;  /* 0x00000007ff007e24 */ /* 0x008fd8000f8e00ff */
[----:B------:R4:W-:Y:S01]  /*3480*/  @P0 ATOMS.AND RZ, [UR6], R0 ;  /* 0x00000000ffff098c */ /* 0x0009e2000a800006 */
[----:B------:R-:W-:Y:S05]  /*3490*/  BRA `(.L_x_75) ;  /* 0x0000000000147947 */ /* 0x000fea0003800000 */
.L_x_77:
[----:B------:R-:W-:-:S07]  /*34a0*/  MOV R2, 0x34c0 ;  /* 0x000034c000027802 */ /* 0x000fce0000000f00 */
[----:B-1----:R-:W-:Y:S05]  /*34b0*/  CALL.REL.NOINC `($__internal_0_$__cuda_sm10x_tcgen05_guardrail_trap_col_being_dealloced_not_returned_by_alloc) ;  /* 0x0000000000447944 */ /* 0x002fea0003c00000 */
[----:B------:R-:W-:Y:S05]  /*34c0*/  BRA `(.L_x_75) ;  /* 0x0000000000087947 */ /* 0x000fea0003800000 */
.L_x_76:
[----:B------:R-:W-:-:S07]  /*34d0*/  MOV R2, 0x34f0 ;  /* 0x000034f000027802 */ /* 0x000fce0000000f00 */
[----:B-1----:R-:W-:Y:S05]  /*34e0*/  CALL.REL.NOINC `($__internal_2_$__cuda_sm10x_tcgen05_guardrail_trap_unallocated_columns_being_dealloced) ;  /* 0x0000000000507944 */ /* 0x002fea0003c00000 */
.L_x_75:
[----:B------:R-:W-:Y:S01]  /*34f0*/  NOP ;  /* 0x0000000000007918 */ /* 0x000fe20000000000 */
[----:B----4-:R-:W-:Y:S05]  /*3500*/  EXIT ;  /* 0x000000000000794d */ /* 0x010fea0003800000 */
.L_x_60:
[----:B------:R-:W2:Y:S02]  /*3510*/  SYNCS.PHASECHK.TRANS64.TRYWAIT P0, [UR8+0x30000], RZ ;  /* 0x030000ffff0075a7 */ /* 0x000ea40008001108 */
[----:B--2---:R-:W-:Y:S05]  /*3520*/  @!P0 BRA `(.L_x_60) ;  /* 0xfffffffc00f88947 */ /* 0x004fea000383ffff */
[----:B------:R-:W-:Y:S05]  /*3530*/  BRA `(.L_x_78) ;  /* 0xffffffe400e87947 */ /* 0x000fea000383ffff */
.L_x_62:
[----:B------:R-:W2:Y:S02]  /*3540*/  SYNCS.PHASECHK.TRANS64.TRYWAIT P1, [UR8+0x30020], RZ ;  /* 0x030020ffff0075a7 */ /* 0x000ea40008021108 */
[----:B--2---:R-:W-:Y:S05]  /*3550*/  @!P1 BRA `(.L_x_62) ;  /* 0xfffffffc00f89947 */ /* 0x004fea000383ffff */
[----:B------:R-:W-:Y:S05]  /*3560*/  BRA `(.L_x_79) ;  /* 0xffffffe800847947 */ /* 0x000fea000383ffff */
.L_x_63:
[----:B------:R-:W3:Y:S02]  /*3570*/  SYNCS.PHASECHK.TRANS64.TRYWAIT P0, [UR28+0x30000], R2 ;  /* 0x03000002ff0075a7 */ /* 0x000ee4000800111c */
[----:B---3--:R-:W-:Y:S05]  /*3580*/  @!P0 BRA `(.L_x_63) ;  /* 0xfffffffc00f88947 */ /* 0x008fea000383ffff */
[----:B------:R-:W-:Y:S05]  /*3590*/  BRA `(.L_x_80) ;  /* 0xffffffec00047947 */ /* 0x000fea000383ffff */
.L_x_65:
[----:B------:R-:W3:Y:S02]  /*35a0*/  SYNCS.PHASECHK.TRANS64.TRYWAIT P0, [UR28+0x30020], R2 ;  /* 0x03002002ff0075a7 */ /* 0x000ee4000800111c */
[----:B---3--:R-:W-:Y:S05]  /*35b0*/  @!P0 BRA `(.L_x_65) ;  /* 0xfffffffc00f88947 */ /* 0x008fea000383ffff */
[----:B------:R-:W-:Y:S05]  /*35c0*/  BRA `(.L_x_81) ;  /* 0xffffffec00ac7947 */ /* 0x000fea000383ffff */
        .weak           $__internal_0_$__cuda_sm10x_tcgen05_guardrail_trap_col_being_dealloced_not_returned_by_alloc
        .type           $__internal_0_$__cuda_sm10x_tcgen05_guardrail_trap_col_being_dealloced_not_returned_by_alloc,@function
        .size           $__internal_0_$__cuda_sm10x_tcgen05_guardrail_trap_col_being_dealloced_not_returned_by_alloc,($__internal_1_$__cuda_sm10x_tcgen05_guardrail_trap_phase_invalid_during_alloc - $__internal_0_$__cuda_sm10x_tcgen05_guardrail_trap_col_being_dealloced_not_returned_by_alloc)
$__internal_0_$__cuda_sm10x_tcgen05_guardrail_trap_col_being_dealloced_not_returned_by_alloc:
[----:B------:R-:W-:Y:S05]  /*35d0*/  BPT.TRAP 0x1 ;  /* 0x000000040000795c */ /* 0x000fea0000300000 */
[----:B------:R-:W-:-:S04]  /*35e0*/  IMAD.MOV.U32 R3, RZ, RZ, 0x0 ;  /* 0x00000000ff037424 */ /* 0x000fc800078e00ff */
[----:B------:R-:W-:Y:S05]  /*35f0*/  RET.REL.NODEC R2 `(gluon_tcgen05) ;  /* 0xffffffc802807950 */ /* 0x000fea0003c3ffff */
        .weak           $__internal_1_$__cuda_sm10x_tcgen05_guardrail_trap_phase_invalid_during_alloc
        .type           $__internal_1_$__cuda_sm10x_tcgen05_guardrail_trap_phase_invalid_during_alloc,@function
        .size           $__internal_1_$__cuda_sm10x_tcgen05_guardrail_trap_phase_invalid_during_alloc,($__internal_2_$__cuda_sm10x_tcgen05_guardrail_trap_unallocated_columns_being_dealloced - $__internal_1_$__cuda_sm10x_tcgen05_guardrail_trap_phase_invalid_during_alloc)
$__internal_1_$__cuda_sm10x_tcgen05_guardrail_trap_phase_invalid_during_alloc:
[----:B------:R-:W-:Y:S05]  /*3600*/  BPT.TRAP 0x1 ;  /* 0x000000040000795c */ /* 0x000fea0000300000 */
[----:B------:R-:W-:-:S04]  /*3610*/  IMAD.MOV.U32 R3, RZ, RZ, 0x0 ;  /* 0x00000000ff037424 */ /* 0x000fc800078e00ff */
[----:B------:R-:W-:Y:S05]  /*3620*/  RET.REL.NODEC R2 `(gluon_tcgen05) ;  /* 0xffffffc802747950 */ /* 0x000fea0003c3ffff */
        .weak           $__internal_2_$__cuda_sm10x_tcgen05_guardrail_trap_unallocated_columns_being_dealloced
        .type           $__internal_2_$__cuda_sm10x_tcgen05_guardrail_trap_unallocated_columns_being_dealloced,@function
        .size           $__internal_2_$__cuda_sm10x_tcgen05_guardrail_trap_unallocated_columns_being_dealloced,(.L_x_85 - $__internal_2_$__cuda_sm10x_tcgen05_guardrail_trap_unallocated_columns_being_dealloced)
$__internal_2_$__cuda_sm10x_tcgen05_guardrail_trap_unallocated_columns_being_dealloced:
[----:B------:R-:W-:Y:S05]  /*3630*/  BPT.TRAP 0x1 ;  /* 0x000000040000795c */ /* 0x000fea0000300000 */
[----:B------:R-:W-:-:S04]  /*3640*/  IMAD.MOV.U32 R3, RZ, RZ, 0x0 ;  /* 0x00000000ff037424 */ /* 0x000fc800078e00ff */
[----:B------:R-:W-:Y:S05]  /*3650*/  RET.REL.NODEC R2 `(gluon_tcgen05) ;  /* 0xffffffc802687950 */ /* 0x000fea0003c3ffff */
.L_x_82:
[----:B------:R-:W-:-:S00]  /*3660*/  BRA `(.L_x_82) ;  /* 0xfffffffc00fc7947 */ /* 0x000fc0000383ffff */
[----:B------:R-:W-:-:S00]  /*3670*/  NOP ;  /* 0x0000000000007918 */ /* 0x000fc00000000000 */
        /* <DEDUP_REMOVED lines=8> */
.L_x_85:


//--------------------- .nv.shared.gluon_tcgen05  --------------------------
	.section	.nv.shared.gluon_tcgen05,"aw",@nobits
	.sectionflags	@""
	.align	16
	.zero		1024


//--------------------- .nv.shared.reserved.0     --------------------------
	.section	.nv.shared.reserved.0,"aw",@nobits
	.align	8
	.weak		__nv_reservedSMEM_offset_0_alias
	.size		__nv_reservedSMEM_offset_0_alias, 0, 64
	.other		__nv_reservedSMEM_offset_0_alias,@"STO_CUDA_RESERVED_SHARED STV_DEFAULT"
__nv_reservedSMEM_offset_0_alias:
	.zero		0
.nv.shared.reserved.0:
	.zero		64
	.weak		__nv_reservedSMEM_allocation_phase
	.type		__nv_reservedSMEM_allocation_phase,@object
	.size		__nv_reservedSMEM_allocation_phase,(.L_0 - __nv_reservedSMEM_allocation_phase)
__nv_reservedSMEM_allocation_phase:
	.zero		1
.L_0:
	.zero		7
	.weak		__nv_reservedSMEM_devtool_atexit_pc
	.type		__nv_reservedSMEM_devtool_atexit_pc,@object
	.size		__nv_reservedSMEM_devtool_atexit_pc,(__nv_reservedSMEM_allocation_mask - __nv_reservedSMEM_devtool_atexit_pc)
__nv_reservedSMEM_devtool_atexit_pc:
	.zero		8
	.weak		__nv_reservedSMEM_allocation_mask
	.type		__nv_reservedSMEM_allocation_mask,@object
	.size		__nv_reservedSMEM_allocation_mask,(.L_2 - __nv_reservedSMEM_allocation_mask)
__nv_reservedSMEM_allocation_mask:
	.zero		4
.L_2:


//--------------------- .nv.constant0.gluon_tcgen05 --------------------------
	.section	.nv.constant0.gluon_tcgen05,"a",@progbits
	.sectionflags	@""
	.align	4
.nv.constant0.gluon_tcgen05:
	.zero		976


//--------------------- SYMBOLS --------------------------

	.type		.nv.reservedSmem.offset0,@object
	.size		.nv.reservedSmem.offset0,0x4
	.type		.nv.reservedSmem.cap,@object
	.size		.nv.reservedSmem.cap,0x4
